	.target	sm_90a

	.elftype	@"ET_EXEC"


//--------------------- .note.nv.tkinfo           --------------------------
	.section	.note.nv.tkinfo,"",@"SHT_NOTE"
	.sectionflags	@"SHF_NOTE_NV_TKINFO"
	.tkinfo
        /*0018*/ 	.word	0x00000002
        /*0030*/ 	.string	""
        /*0030*/ 	.string	"ptxas"
        /*0030*/ 	.string	"Cuda compilation tools, release 13.0, V13.0.88"
        /*0030*/ 	.string	"Build cuda_13.0.r13.0/compiler.36424714_0"
        /*0030*/ 	.string	"-arch sm_90a -m 64 "



//--------------------- .note.nv.cuinfo           --------------------------
	.section	.note.nv.cuinfo,"",@"SHT_NOTE"
	.sectionflags	@"SHF_NOTE_NV_CUINFO"
        /*0018*/ 	.short	0x0002
        /*001a*/ 	.short	0x005a
        /*001c*/ 	.short	0x0082
	.zero		2


//--------------------- .nv.info                  --------------------------
	.section	.nv.info,"",@"SHT_CUDA_INFO"
	.align	4


	//----- nvinfo : EIATTR_REGCOUNT
	.align		4
        /*0000*/ 	.byte	0x04, 0x2f
        /*0002*/ 	.short	(.L_15 - .L_14)
	.align		4
.L_14:
        /*0004*/ 	.word	index@(_ZN7cutlass13device_kernelINS_4gemm6kernel13GemmUniversalIN4cute5tupleIJiiiiEEENS1_10collective13CollectiveMmaINS1_34MainloopSm90TmaGmmaWarpSpecializedILi3ENS5_IJNS4_1CILi1EEESB_SB_EEENS1_35KernelTmaWarpSpecializedCooperativeEEENS5_IJNSA_ILi128EEENSA_ILi256EEESF_EEENS_10bfloat16_tENS5_IJlSB_lEEESI_SJ_NS4_8TiledMMAINS4_8MMA_AtomIJNS4_4SM904GMMA28MMA_64x256x16_F32BF16BF16_SSILNSN_5MajorE0ELSP_0ELNSN_7ScaleInE1ELSQ_1EEEEEENS4_6LayoutINS5_IJNSA_ILi2EEESB_SB_EEENS5_IJSB_NSA_ILi0EEESW_EEEEENS5_IJNS4_10UnderscoreESZ_SZ_EEEEENS4_13SM90_TMA_LOADENS4_14ComposedLayoutINS4_7SwizzleILi3ELi4ELi3EEENS4_18smem_ptr_flag_bitsILi16EEENST_INS5_IJNSA_ILi8EEENSA_ILi64EEEEEENS5_IJS19_SB_EEEEEEEvNS4_8identityES12_S1D_vS1E_EENS_8epilogue10collective6detail29Sm90TmaWarpSpecializedAdapterINS1H_15DefaultEpilogueISI_SJ_SJ_NS1G_6thread17LinearCombinationISI_Li1EffLNS1L_9ScaleType4KindE0ELNS_15FloatRoundStyleE2ESI_EENS1_15EpilogueDefaultEEEEEvvEEEEvNT_6ParamsE)
        /*0008*/ 	.word	0x000000a8


	//----- nvinfo : EIATTR_FRAME_SIZE
	.align		4
.L_15:
        /*000c*/ 	.byte	0x04, 0x11
        /*000e*/ 	.short	(.L_17 - .L_16)
	.align		4
.L_16:
        /*0010*/ 	.word	index@(_ZN7cutlass13device_kernelINS_4gemm6kernel13GemmUniversalIN4cute5tupleIJiiiiEEENS1_10collective13CollectiveMmaINS1_34MainloopSm90TmaGmmaWarpSpecializedILi3ENS5_IJNS4_1CILi1EEESB_SB_EEENS1_35KernelTmaWarpSpecializedCooperativeEEENS5_IJNSA_ILi128EEENSA_ILi256EEESF_EEENS_10bfloat16_tENS5_IJlSB_lEEESI_SJ_NS4_8TiledMMAINS4_8MMA_AtomIJNS4_4SM904GMMA28MMA_64x256x16_F32BF16BF16_SSILNSN_5MajorE0ELSP_0ELNSN_7ScaleInE1ELSQ_1EEEEEENS4_6LayoutINS5_IJNSA_ILi2EEESB_SB_EEENS5_IJSB_NSA_ILi0EEESW_EEEEENS5_IJNS4_10UnderscoreESZ_SZ_EEEEENS4_13SM90_TMA_LOADENS4_14ComposedLayoutINS4_7SwizzleILi3ELi4ELi3EEENS4_18smem_ptr_flag_bitsILi16EEENST_INS5_IJNSA_ILi8EEENSA_ILi64EEEEEENS5_IJS19_SB_EEEEEEEvNS4_8identityES12_S1D_vS1E_EENS_8epilogue10collective6detail29Sm90TmaWarpSpecializedAdapterINS1H_15DefaultEpilogueISI_SJ_SJ_NS1G_6thread17LinearCombinationISI_Li1EffLNS1L_9ScaleType4KindE0ELNS_15FloatRoundStyleE2ESI_EENS1_15EpilogueDefaultEEEEEvvEEEEvNT_6ParamsE)
        /*0014*/ 	.word	0x00000000


	//----- nvinfo : EIATTR_MIN_STACK_SIZE
	.align		4
.L_17:
        /*0018*/ 	.byte	0x04, 0x12
        /*001a*/ 	.short	(.L_19 - .L_18)
	.align		4
.L_18:
        /*001c*/ 	.word	index@(_ZN7cutlass13device_kernelINS_4gemm6kernel13GemmUniversalIN4cute5tupleIJiiiiEEENS1_10collective13CollectiveMmaINS1_34MainloopSm90TmaGmmaWarpSpecializedILi3ENS5_IJNS4_1CILi1EEESB_SB_EEENS1_35KernelTmaWarpSpecializedCooperativeEEENS5_IJNSA_ILi128EEENSA_ILi256EEESF_EEENS_10bfloat16_tENS5_IJlSB_lEEESI_SJ_NS4_8TiledMMAINS4_8MMA_AtomIJNS4_4SM904GMMA28MMA_64x256x16_F32BF16BF16_SSILNSN_5MajorE0ELSP_0ELNSN_7ScaleInE1ELSQ_1EEEEEENS4_6LayoutINS5_IJNSA_ILi2EEESB_SB_EEENS5_IJSB_NSA_ILi0EEESW_EEEEENS5_IJNS4_10UnderscoreESZ_SZ_EEEEENS4_13SM90_TMA_LOADENS4_14ComposedLayoutINS4_7SwizzleILi3ELi4ELi3EEENS4_18smem_ptr_flag_bitsILi16EEENST_INS5_IJNSA_ILi8EEENSA_ILi64EEEEEENS5_IJS19_SB_EEEEEEEvNS4_8identityES12_S1D_vS1E_EENS_8epilogue10collective6detail29Sm90TmaWarpSpecializedAdapterINS1H_15DefaultEpilogueISI_SJ_SJ_NS1G_6thread17LinearCombinationISI_Li1EffLNS1L_9ScaleType4KindE0ELNS_15FloatRoundStyleE2ESI_EENS1_15EpilogueDefaultEEEEEvvEEEEvNT_6ParamsE)
        /*0020*/ 	.word	0x00000000
.L_19:


//--------------------- .nv.compat                --------------------------
	.section	.nv.compat,"",@"SHT_CUDA_COMPAT_INFO"
	.align	4
        /*0000*/ 	.byte	0x02, 0x09, 0x01, 0x00, 0x02, 0x02, 0x04, 0x00, 0x02, 0x05, 0x05, 0x00, 0x03, 0x07, 0x01, 0x01
        /*0010*/ 	.byte	0x02, 0x03, 0x01, 0x00, 0x02, 0x06, 0x01, 0x00, 0x04, 0x0b, 0x08, 0x00, 0x00, 0x00, 0x00, 0x00
        /*0020*/ 	.byte	0x00, 0x00, 0x00, 0x00


//--------------------- .nv.info._ZN7cutlass13device_kernelINS_4gemm6kernel13GemmUniversalIN4cute5tupleIJiiiiEEENS1_10collective13CollectiveMmaINS1_34MainloopSm90TmaGmmaWarpSpecializedILi3ENS5_IJNS4_1CILi1EEESB_SB_EEENS1_35KernelTmaWarpSpecializedCooperativeEEENS5_IJNSA_ILi128EEENSA_ILi256EEESF_EEENS_10bfloat16_tENS5_IJlSB_lEEESI_SJ_NS4_8TiledMMAINS4_8MMA_AtomIJNS4_4SM904GMMA28MMA_64x256x16_F32BF16BF16_SSILNSN_5MajorE0ELSP_0ELNSN_7ScaleInE1ELSQ_1EEEEEENS4_6LayoutINS5_IJNSA_ILi2EEESB_SB_EEENS5_IJSB_NSA_ILi0EEESW_EEEEENS5_IJNS4_10UnderscoreESZ_SZ_EEEEENS4_13SM90_TMA_LOADENS4_14ComposedLayoutINS4_7SwizzleILi3ELi4ELi3EEENS4_18smem_ptr_flag_bitsILi16EEENST_INS5_IJNSA_ILi8EEENSA_ILi64EEEEEENS5_IJS19_SB_EEEEEEEvNS4_8identityES12_S1D_vS1E_EENS_8epilogue10collective6detail29Sm90TmaWarpSpecializedAdapterINS1H_15DefaultEpilogueISI_SJ_SJ_NS1G_6thread17LinearCombinationISI_Li1EffLNS1L_9ScaleType4KindE0ELNS_15FloatRoundStyleE2ESI_EENS1_15EpilogueDefaultEEEEEvvEEEEvNT_6ParamsE --------------------------
	.section	.nv.info._ZN7cutlass13device_kernelINS_4gemm6kernel13GemmUniversalIN4cute5tupleIJiiiiEEENS1_10collective13CollectiveMmaINS1_34MainloopSm90TmaGmmaWarpSpecializedILi3ENS5_IJNS4_1CILi1EEESB_SB_EEENS1_35KernelTmaWarpSpecializedCooperativeEEENS5_IJNSA_ILi128EEENSA_ILi256EEESF_EEENS_10bfloat16_tENS5_IJlSB_lEEESI_SJ_NS4_8TiledMMAINS4_8MMA_AtomIJNS4_4SM904GMMA28MMA_64x256x16_F32BF16BF16_SSILNSN_5MajorE0ELSP_0ELNSN_7ScaleInE1ELSQ_1EEEEEENS4_6LayoutINS5_IJNSA_ILi2EEESB_SB_EEENS5_IJSB_NSA_ILi0EEESW_EEEEENS5_IJNS4_10UnderscoreESZ_SZ_EEEEENS4_13SM90_TMA_LOADENS4_14ComposedLayoutINS4_7SwizzleILi3ELi4ELi3EEENS4_18smem_ptr_flag_bitsILi16EEENST_INS5_IJNSA_ILi8EEENSA_ILi64EEEEEENS5_IJS19_SB_EEEEEEEvNS4_8identityES12_S1D_vS1E_EENS_8epilogue10collective6detail29Sm90TmaWarpSpecializedAdapterINS1H_15DefaultEpilogueISI_SJ_SJ_NS1G_6thread17LinearCombinationISI_Li1EffLNS1L_9ScaleType4KindE0ELNS_15FloatRoundStyleE2ESI_EENS1_15EpilogueDefaultEEEEEvvEEEEvNT_6ParamsE,"",@"SHT_CUDA_INFO"
	.sectionflags	@""
	.align	4


	//----- nvinfo : EIATTR_CUDA_API_VERSION
	.align		4
        /*0000*/ 	.byte	0x04, 0x37
        /*0002*/ 	.short	(.L_21 - .L_20)
.L_20:
        /*0004*/ 	.word	0x00000082


	//----- nvinfo : EIATTR_KPARAM_INFO
	.align		4
.L_21:
        /*0008*/ 	.byte	0x04, 0x17
        /*000a*/ 	.short	(.L_23 - .L_22)
.L_22:
        /*000c*/ 	.word	0x00000000
        /*0010*/ 	.short	0x0000
        /*0012*/ 	.short	0x0070
        /*0014*/ 	.byte	0x00, 0xf0, 0x01, 0x10


	//----- nvinfo : EIATTR_SPARSE_MMA_MASK
	.align		4
.L_23:
        /*0018*/ 	.byte	0x03, 0x50
        /*001a*/ 	.short	0x0000


	//----- nvinfo : EIATTR_MAXREG_COUNT
	.align		4
        /*001c*/ 	.byte	0x03, 0x1b
        /*001e*/ 	.short	0x00a8


	//----- nvinfo : EIATTR_NUM_BARRIERS
	.align		4
        /*0020*/ 	.byte	0x02, 0x4c
        /*0022*/ 	.byte	0x01
	.zero		1


	//----- nvinfo : EIATTR_EXTERNS
	.align		4
        /*0024*/ 	.byte	0x04, 0x0f
        /*0026*/ 	.short	(.L_25 - .L_24)


	//   ....[0]....
	.align		4
.L_24:
        /*0028*/ 	.word	index@(__assertfail)


	//----- nvinfo : EIATTR_MERCURY_ISA_VERSION
	.align		4
.L_25:
        /*002c*/ 	.byte	0x03, 0x5f
        /*002e*/ 	.short	0x0101


	//----- nvinfo : EIATTR_INT_WARP_WIDE_INSTR_OFFSETS
	.align		4
        /*0030*/ 	.byte	0x04, 0x31
        /*0032*/ 	.short	(.L_27 - .L_26)


	//   ....[0]....
.L_26:
        /*0034*/ 	.word	0x00000390


	//   ....[1]....
        /*0038*/ 	.word	0x000003c0


	//   ....[2]....
        /*003c*/ 	.word	0x000004a0


	//----- nvinfo : EIATTR_COOP_GROUP_MASK_REGIDS
	.align		4
.L_27:
        /*0040*/ 	.byte	0x04, 0x29
        /*0042*/ 	.short	(.L_29 - .L_28)


	//   ....[0]....
.L_28:
        /*0044*/ 	.word	0xffffffff


	//   ....[1]....
        /*0048*/ 	.word	0xffffffff


	//   ....[2]....
        /*004c*/ 	.word	0xffffffff


	//   ....[3]....
        /*0050*/ 	.word	0xffffffff


	//   ....[4]....
        /*0054*/ 	.word	0xffffffff


	//----- nvinfo : EIATTR_COOP_GROUP_INSTR_OFFSETS
	.align		4
.L_29:
        /*0058*/ 	.byte	0x04, 0x28
        /*005a*/ 	.short	(.L_31 - .L_30)


	//   ....[0]....
.L_30:
        /*005c*/ 	.word	0x00000060


	//   ....[1]....
        /*0060*/ 	.word	0x00000070


	//   ....[2]....
        /*0064*/ 	.word	0x00000130


	//   ....[3]....
        /*0068*/ 	.word	0x000002a0


	//   ....[4]....
        /*006c*/ 	.word	0x00000f50


	//----- nvinfo : EIATTR_REG_RECONFIG
	.align		4
.L_31:
        /*0070*/ 	.byte	0x01, 0x54
	.zero		2


	//----- nvinfo : EIATTR_SYSCALL_OFFSETS
	.align		4
        /*0074*/ 	.byte	0x04, 0x46
        /*0076*/ 	.short	(.L_33 - .L_32)


	//   ....[0]....
.L_32:
        /*0078*/ 	.word	0x00001110


	//----- nvinfo : EIATTR_MBARRIER_INSTR_OFFSETS
	.align		4
.L_33:
        /*007c*/ 	.byte	0x04, 0x39
        /*007e*/ 	.short	(.L_35 - .L_34)


	//   ....[0]....
.L_34:
        /*0080*/ 	.word	0x00000230
        /*0084*/ 	.word	0x000000ff
        /*0088*/ 	.word	0x00000000
        /*008c*/ 	.short	0x0100
        /*008e*/ 	.byte	0x08
	.zero		1


	//   ....[1]....
        /*0090*/ 	.word	0x00000240
        /*0094*/ 	.word	0x000000ff
        /*0098*/ 	.word	0x00000018
        /*009c*/ 	.short	0x0100
        /*009e*/ 	.byte	0x08
	.zero		1


	//   ....[2]....
        /*00a0*/ 	.word	0x00000250
        /*00a4*/ 	.word	0x000000ff
        /*00a8*/ 	.word	0x00000008
        /*00ac*/ 	.short	0x0100
        /*00ae*/ 	.byte	0x08
	.zero		1


	//   ....[3]....
        /*00b0*/ 	.word	0x00000260
        /*00b4*/ 	.word	0x000000ff
        /*00b8*/ 	.word	0x00000020
        /*00bc*/ 	.short	0x0100
        /*00be*/ 	.byte	0x08
	.zero		1


	//   ....[4]....
        /*00c0*/ 	.word	0x00000270
        /*00c4*/ 	.word	0x000000ff
        /*00c8*/ 	.word	0x00000010
        /*00cc*/ 	.short	0x0100
        /*00ce*/ 	.byte	0x08
	.zero		1


	//   ....[5]....
        /*00d0*/ 	.word	0x00000280
        /*00d4*/ 	.word	0x000000ff
        /*00d8*/ 	.word	0x00000028
        /*00dc*/ 	.short	0x0100
        /*00de*/ 	.byte	0x08
	.zero		1


	//   ....[6]....
        /*00e0*/ 	.word	0x00000510
        /*00e4*/ 	.word	0x000000ff
        /*00e8*/ 	.word	0x00000040
        /*00ec*/ 	.short	0x0100
        /*00ee*/ 	.byte	0x06
	.zero		1


	//   ....[7]....
        /*00f0*/ 	.word	0x00000570
        /*00f4*/ 	.word	0x000000ff
        /*00f8*/ 	.word	0x00000048
        /*00fc*/ 	.short	0x0100
        /*00fe*/ 	.byte	0x06
	.zero		1


	//   ....[8]....
        /*0100*/ 	.word	0x00001190
        /*0104*/ 	.word	0x00000003
        /*0108*/ 	.word	0x00000000
        /*010c*/ 	.short	0x010a
        /*010e*/ 	.byte	0x3f
	.zero		1


	//   ....[9]....
        /*0110*/ 	.word	0x000011d0
        /*0114*/ 	.word	0x00000003
        /*0118*/ 	.word	0x00000000
        /*011c*/ 	.short	0x010a
        /*011e*/ 	.byte	0x3f
	.zero		1


	//   ....[10]....
        /*0120*/ 	.word	0x000017a0
        /*0124*/ 	.word	0x000000ff
        /*0128*/ 	.word	0x00000000
        /*012c*/ 	.short	0x010a
        /*012e*/ 	.byte	0x09
	.zero		1


	//   ....[11]....
        /*0130*/ 	.word	0x000017e0
        /*0134*/ 	.word	0x000000ff
        /*0138*/ 	.word	0x00000000
        /*013c*/ 	.short	0x010a
        /*013e*/ 	.byte	0x09
	.zero		1


	//   ....[12]....
        /*0140*/ 	.word	0x00001c70
        /*0144*/ 	.word	0x000000ff
        /*0148*/ 	.word	0x00000000
        /*014c*/ 	.short	0x0101
        /*014e*/ 	.byte	0x08
	.zero		1


	//   ....[13]....
        /*0150*/ 	.word	0x00001e70
        /*0154*/ 	.word	0x000000ff
        /*0158*/ 	.word	0x00000000
        /*015c*/ 	.short	0x0101
        /*015e*/ 	.byte	0x06
	.zero		1


	//   ....[14]....
        /*0160*/ 	.word	0x0000ace0
        /*0164*/ 	.word	0x0000000e
        /*0168*/ 	.word	0x00000018
        /*016c*/ 	.short	0x010a
        /*016e*/ 	.byte	0x3f
	.zero		1


	//   ....[15]....
        /*0170*/ 	.word	0x0000b120
        /*0174*/ 	.word	0x00000006
        /*0178*/ 	.word	0x00000048
        /*017c*/ 	.short	0x0101
        /*017e*/ 	.byte	0x3f
	.zero		1


	//   ....[16]....
        /*0180*/ 	.word	0x0000b850
        /*0184*/ 	.word	0x00000007
        /*0188*/ 	.word	0x00000000
        /*018c*/ 	.short	0x010a
        /*018e*/ 	.byte	0x3f
	.zero		1


	//   ....[17]....
        /*0190*/ 	.word	0x0000b8d0
        /*0194*/ 	.word	0x00000009
        /*0198*/ 	.word	0x00000000
        /*019c*/ 	.short	0x010a
        /*019e*/ 	.byte	0x3f
	.zero		1


	//   ....[18]....
        /*01a0*/ 	.word	0x0000b960
        /*01a4*/ 	.word	0x00000003
        /*01a8*/ 	.word	0x00000000
        /*01ac*/ 	.short	0x010a
        /*01ae*/ 	.byte	0x3f
	.zero		1


	//   ....[19]....
        /*01b0*/ 	.word	0x0000b9c0
        /*01b4*/ 	.word	0x00000003
        /*01b8*/ 	.word	0x00000000
        /*01bc*/ 	.short	0x010a
        /*01be*/ 	.byte	0x3f
	.zero		1


	//   ....[20]....
        /*01c0*/ 	.word	0x0000ba20
        /*01c4*/ 	.word	0x00000004
        /*01c8*/ 	.word	0x00000000
        /*01cc*/ 	.short	0x010a
        /*01ce*/ 	.byte	0x3f
	.zero		1


	//   ....[21]....
        /*01d0*/ 	.word	0x0000baf0
        /*01d4*/ 	.word	0x0000000e
        /*01d8*/ 	.word	0x00000018
        /*01dc*/ 	.short	0x010a
        /*01de*/ 	.byte	0x3f
	.zero		1


	//   ....[22]....
        /*01e0*/ 	.word	0x0000bbc0
        /*01e4*/ 	.word	0x00000007
        /*01e8*/ 	.word	0x00000000
        /*01ec*/ 	.short	0x010a
        /*01ee*/ 	.byte	0x3f
	.zero		1


	//   ....[23]....
        /*01f0*/ 	.word	0x0000bc10
        /*01f4*/ 	.word	0x00000009
        /*01f8*/ 	.word	0x00000000
        /*01fc*/ 	.short	0x010a
        /*01fe*/ 	.byte	0x3f
	.zero		1


	//----- nvinfo : EIATTR_NUM_MBARRIERS
	.align		4
.L_35:
        /*0200*/ 	.byte	0x03, 0x38
        /*0202*/ 	.short	0x0008


	//----- nvinfo : EIATTR_EXIT_INSTR_OFFSETS
	.align		4
        /*0204*/ 	.byte	0x04, 0x1c
        /*0206*/ 	.short	(.L_37 - .L_36)


	//   ....[0]....
.L_36:
        /*0208*/ 	.word	0x000005c0


	//   ....[1]....
        /*020c*/ 	.word	0x00000e80


	//   ....[2]....
        /*0210*/ 	.word	0x0000a350


	//   ....[3]....
        /*0214*/ 	.word	0x0000a980


	//   ....[4]....
        /*0218*/ 	.word	0x0000b9b0


	//----- nvinfo : EIATTR_MAX_THREADS
	.align		4
.L_37:
        /*021c*/ 	.byte	0x04, 0x05
        /*021e*/ 	.short	(.L_39 - .L_38)
.L_38:
        /*0220*/ 	.word	0x00000180
        /*0224*/ 	.word	0x00000001
        /*0228*/ 	.word	0x00000001


	//----- nvinfo : EIATTR_CRS_STACK_SIZE
	.align		4
.L_39:
        /*022c*/ 	.byte	0x04, 0x1e
        /*022e*/ 	.short	(.L_41 - .L_40)
.L_40:
        /*0230*/ 	.word	0x00000000


	//----- nvinfo : EIATTR_CBANK_PARAM_SIZE
	.align		4
.L_41:
        /*0234*/ 	.byte	0x03, 0x19
        /*0236*/ 	.short	0x0470


	//----- nvinfo : EIATTR_PARAM_CBANK
	.align		4
        /*0238*/ 	.byte	0x04, 0x0a
        /*023a*/ 	.short	(.L_43 - .L_42)
	.align		4
.L_42:
        /*023c*/ 	.word	index@(.nv.constant0._ZN7cutlass13device_kernelINS_4gemm6kernel13GemmUniversalIN4cute5tupleIJiiiiEEENS1_10collective13CollectiveMmaINS1_34MainloopSm90TmaGmmaWarpSpecializedILi3ENS5_IJNS4_1CILi1EEESB_SB_EEENS1_35KernelTmaWarpSpecializedCooperativeEEENS5_IJNSA_ILi128EEENSA_ILi256EEESF_EEENS_10bfloat16_tENS5_IJlSB_lEEESI_SJ_NS4_8TiledMMAINS4_8MMA_AtomIJNS4_4SM904GMMA28MMA_64x256x16_F32BF16BF16_SSILNSN_5MajorE0ELSP_0ELNSN_7ScaleInE1ELSQ_1EEEEEENS4_6LayoutINS5_IJNSA_ILi2EEESB_SB_EEENS5_IJSB_NSA_ILi0EEESW_EEEEENS5_IJNS4_10UnderscoreESZ_SZ_EEEEENS4_13SM90_TMA_LOADENS4_14ComposedLayoutINS4_7SwizzleILi3ELi4ELi3EEENS4_18smem_ptr_flag_bitsILi16EEENST_INS5_IJNSA_ILi8EEENSA_ILi64EEEEEENS5_IJS19_SB_EEEEEEEvNS4_8identityES12_S1D_vS1E_EENS_8epilogue10collective6detail29Sm90TmaWarpSpecializedAdapterINS1H_15DefaultEpilogueISI_SJ_SJ_NS1G_6thread17LinearCombinationISI_Li1EffLNS1L_9ScaleType4KindE0ELNS_15FloatRoundStyleE2ESI_EENS1_15EpilogueDefaultEEEEEvvEEEEvNT_6ParamsE)
        /*0240*/ 	.short	0x0210
        /*0242*/ 	.short	0x0470


	//----- nvinfo : EIATTR_SW_WAR
	.align		4
.L_43:
        /*0244*/ 	.byte	0x04, 0x36
        /*0246*/ 	.short	(.L_45 - .L_44)
.L_44:
        /*0248*/ 	.word	0x00000008
.L_45:


//--------------------- .nv.callgraph             --------------------------
	.section	.nv.callgraph,"",@"SHT_CUDA_CALLGRAPH"
	.align	4
	.sectionentsize	8
	.align		4
        /*0000*/ 	.word	0x00000000
	.align		4
        /*0004*/ 	.word	0xffffffff
	.align		4
        /*0008*/ 	.word	index@(_ZN7cutlass13device_kernelINS_4gemm6kernel13GemmUniversalIN4cute5tupleIJiiiiEEENS1_10collective13CollectiveMmaINS1_34MainloopSm90TmaGmmaWarpSpecializedILi3ENS5_IJNS4_1CILi1EEESB_SB_EEENS1_35KernelTmaWarpSpecializedCooperativeEEENS5_IJNSA_ILi128EEENSA_ILi256EEESF_EEENS_10bfloat16_tENS5_IJlSB_lEEESI_SJ_NS4_8TiledMMAINS4_8MMA_AtomIJNS4_4SM904GMMA28MMA_64x256x16_F32BF16BF16_SSILNSN_5MajorE0ELSP_0ELNSN_7ScaleInE1ELSQ_1EEEEEENS4_6LayoutINS5_IJNSA_ILi2EEESB_SB_EEENS5_IJSB_NSA_ILi0EEESW_EEEEENS5_IJNS4_10UnderscoreESZ_SZ_EEEEENS4_13SM90_TMA_LOADENS4_14ComposedLayoutINS4_7SwizzleILi3ELi4ELi3EEENS4_18smem_ptr_flag_bitsILi16EEENST_INS5_IJNSA_ILi8EEENSA_ILi64EEEEEENS5_IJS19_SB_EEEEEEEvNS4_8identityES12_S1D_vS1E_EENS_8epilogue10collective6detail29Sm90TmaWarpSpecializedAdapterINS1H_15DefaultEpilogueISI_SJ_SJ_NS1G_6thread17LinearCombinationISI_Li1EffLNS1L_9ScaleType4KindE0ELNS_15FloatRoundStyleE2ESI_EENS1_15EpilogueDefaultEEEEEvvEEEEvNT_6ParamsE)
	.align		4
        /*000c*/ 	.word	index@(__assertfail)
	.align		4
        /*0010*/ 	.word	0x00000000
	.align		4
        /*0014*/ 	.word	0xfffffffe
	.align		4
        /*0018*/ 	.word	0x00000000
	.align		4
        /*001c*/ 	.word	0xfffffffd
	.align		4
        /*0020*/ 	.word	0x00000000
	.align		4
        /*0024*/ 	.word	0xfffffffc


//--------------------- .nv.constant4             --------------------------
	.section	.nv.constant4,"a",@progbits
	.align	8
	.align		8
.nv.constant4:
        /*0000*/ 	.dword	__assertfail
	.align		8
        /*0008*/ 	.dword	__unnamed_1
	.align		8
        /*0010*/ 	.dword	_ZN39_INTERNAL_459fa81e_4_k_cu_0fa30f33_27164cuda3std3__45__cpo5beginE
	.align		8
        /*0018*/ 	.dword	_ZN39_INTERNAL_459fa81e_4_k_cu_0fa30f33_27164cuda3std3__45__cpo3endE
	.align		8
        /*0020*/ 	.dword	_ZN39_INTERNAL_459fa81e_4_k_cu_0fa30f33_27164cuda3std3__45__cpo6cbeginE
	.align		8
        /*0028*/ 	.dword	_ZN39_INTERNAL_459fa81e_4_k_cu_0fa30f33_27164cuda3std3__45__cpo4cendE
	.align		8
        /*0030*/ 	.dword	_ZN39_INTERNAL_459fa81e_4_k_cu_0fa30f33_27164cuda3std3__441_GLOBAL__N__459fa81e_4_k_cu_0fa30f33_27166ignoreE
	.align		8
        /*0038*/ 	.dword	_ZN39_INTERNAL_459fa81e_4_k_cu_0fa30f33_27164cuda3std3__419piecewise_constructE
	.align		8
        /*0040*/ 	.dword	_ZN39_INTERNAL_459fa81e_4_k_cu_0fa30f33_27164cuda3std3__48in_placeE
	.align		8
        /*0048*/ 	.dword	_ZN39_INTERNAL_459fa81e_4_k_cu_0fa30f33_27164cuda3std6ranges3__45__cpo4swapE
	.align		8
        /*0050*/ 	.dword	_ZN39_INTERNAL_459fa81e_4_k_cu_0fa30f33_27164cuda3std6ranges3__45__cpo9iter_moveE
	.align		8
        /*0058*/ 	.dword	_ZN39_INTERNAL_459fa81e_4_k_cu_0fa30f33_27164cute7productE
	.align		8
        /*0060*/ 	.dword	_ZN39_INTERNAL_459fa81e_4_k_cu_0fa30f33_27164cute1_E
	.align		8
        /*0068*/ 	.dword	$str$22
	.align		8
        /*0070*/ 	.dword	$str$23


//--------------------- .text._ZN7cutlass13device_kernelINS_4gemm6kernel13GemmUniversalIN4cute5tupleIJiiiiEEENS1_10collective13CollectiveMmaINS1_34MainloopSm90TmaGmmaWarpSpecializedILi3ENS5_IJNS4_1CILi1EEESB_SB_EEENS1_35KernelTmaWarpSpecializedCooperativeEEENS5_IJNSA_ILi128EEENSA_ILi256EEESF_EEENS_10bfloat16_tENS5_IJlSB_lEEESI_SJ_NS4_8TiledMMAINS4_8MMA_AtomIJNS4_4SM904GMMA28MMA_64x256x16_F32BF16BF16_SSILNSN_5MajorE0ELSP_0ELNSN_7ScaleInE1ELSQ_1EEEEEENS4_6LayoutINS5_IJNSA_ILi2EEESB_SB_EEENS5_IJSB_NSA_ILi0EEESW_EEEEENS5_IJNS4_10UnderscoreESZ_SZ_EEEEENS4_13SM90_TMA_LOADENS4_14ComposedLayoutINS4_7SwizzleILi3ELi4ELi3EEENS4_18smem_ptr_flag_bitsILi16EEENST_INS5_IJNSA_ILi8EEENSA_ILi64EEEEEENS5_IJS19_SB_EEEEEEEvNS4_8identityES12_S1D_vS1E_EENS_8epilogue10collective6detail29Sm90TmaWarpSpecializedAdapterINS1H_15DefaultEpilogueISI_SJ_SJ_NS1G_6thread17LinearCombinationISI_Li1EffLNS1L_9ScaleType4KindE0ELNS_15FloatRoundStyleE2ESI_EENS1_15EpilogueDefaultEEEEEvvEEEEvNT_6ParamsE --------------------------
	.section	.text._ZN7cutlass13device_kernelINS_4gemm6kernel13GemmUniversalIN4cute5tupleIJiiiiEEENS1_10collective13CollectiveMmaINS1_34MainloopSm90TmaGmmaWarpSpecializedILi3ENS5_IJNS4_1CILi1EEESB_SB_EEENS1_35KernelTmaWarpSpecializedCooperativeEEENS5_IJNSA_ILi128EEENSA_ILi256EEESF_EEENS_10bfloat16_tENS5_IJlSB_lEEESI_SJ_NS4_8TiledMMAINS4_8MMA_AtomIJNS4_4SM904GMMA28MMA_64x256x16_F32BF16BF16_SSILNSN_5MajorE0ELSP_0ELNSN_7ScaleInE1ELSQ_1EEEEEENS4_6LayoutINS5_IJNSA_ILi2EEESB_SB_EEENS5_IJSB_NSA_ILi0EEESW_EEEEENS5_IJNS4_10UnderscoreESZ_SZ_EEEEENS4_13SM90_TMA_LOADENS4_14ComposedLayoutINS4_7SwizzleILi3ELi4ELi3EEENS4_18smem_ptr_flag_bitsILi16EEENST_INS5_IJNSA_ILi8EEENSA_ILi64EEEEEENS5_IJS19_SB_EEEEEEEvNS4_8identityES12_S1D_vS1E_EENS_8epilogue10collective6detail29Sm90TmaWarpSpecializedAdapterINS1H_15DefaultEpilogueISI_SJ_SJ_NS1G_6thread17LinearCombinationISI_Li1EffLNS1L_9ScaleType4KindE0ELNS_15FloatRoundStyleE2ESI_EENS1_15EpilogueDefaultEEEEEvvEEEEvNT_6ParamsE,"ax",@progbits
	.align	128
.text._ZN7cutlass13device_kernelINS_4gemm6kernel13GemmUniversalIN4cute5tupleIJiiiiEEENS1_10collective13CollectiveMmaINS1_34MainloopSm90TmaGmmaWarpSpecializedILi3ENS5_IJNS4_1CILi1EEESB_SB_EEENS1_35KernelTmaWarpSpecializedCooperativeEEENS5_IJNSA_ILi128EEENSA_ILi256EEESF_EEENS_10bfloat16_tENS5_IJlSB_lEEESI_SJ_NS4_8TiledMMAINS4_8MMA_AtomIJNS4_4SM904GMMA28MMA_64x256x16_F32BF16BF16_SSILNSN_5MajorE0ELSP_0ELNSN_7ScaleInE1ELSQ_1EEEEEENS4_6LayoutINS5_IJNSA_ILi2EEESB_SB_EEENS5_IJSB_NSA_ILi0EEESW_EEEEENS5_IJNS4_10UnderscoreESZ_SZ_EEEEENS4_13SM90_TMA_LOADENS4_14ComposedLayoutINS4_7SwizzleILi3ELi4ELi3EEENS4_18smem_ptr_flag_bitsILi16EEENST_INS5_IJNSA_ILi8EEENSA_ILi64EEEEEENS5_IJS19_SB_EEEEEEEvNS4_8identityES12_S1D_vS1E_EENS_8epilogue10collective6detail29Sm90TmaWarpSpecializedAdapterINS1H_15DefaultEpilogueISI_SJ_SJ_NS1G_6thread17LinearCombinationISI_Li1EffLNS1L_9ScaleType4KindE0ELNS_15FloatRoundStyleE2ESI_EENS1_15EpilogueDefaultEEEEEvvEEEEvNT_6ParamsE:
        .type           _ZN7cutlass13device_kernelINS_4gemm6kernel13GemmUniversalIN4cute5tupleIJiiiiEEENS1_10collective13CollectiveMmaINS1_34MainloopSm90TmaGmmaWarpSpecializedILi3ENS5_IJNS4_1CILi1EEESB_SB_EEENS1_35KernelTmaWarpSpecializedCooperativeEEENS5_IJNSA_ILi128EEENSA_ILi256EEESF_EEENS_10bfloat16_tENS5_IJlSB_lEEESI_SJ_NS4_8TiledMMAINS4_8MMA_AtomIJNS4_4SM904GMMA28MMA_64x256x16_F32BF16BF16_SSILNSN_5MajorE0ELSP_0ELNSN_7ScaleInE1ELSQ_1EEEEEENS4_6LayoutINS5_IJNSA_ILi2EEESB_SB_EEENS5_IJSB_NSA_ILi0EEESW_EEEEENS5_IJNS4_10UnderscoreESZ_SZ_EEEEENS4_13SM90_TMA_LOADENS4_14ComposedLayoutINS4_7SwizzleILi3ELi4ELi3EEENS4_18smem_ptr_flag_bitsILi16EEENST_INS5_IJNSA_ILi8EEENSA_ILi64EEEEEENS5_IJS19_SB_EEEEEEEvNS4_8identityES12_S1D_vS1E_EENS_8epilogue10collective6detail29Sm90TmaWarpSpecializedAdapterINS1H_15DefaultEpilogueISI_SJ_SJ_NS1G_6thread17LinearCombinationISI_Li1EffLNS1L_9ScaleType4KindE0ELNS_15FloatRoundStyleE2ESI_EENS1_15EpilogueDefaultEEEEEvvEEEEvNT_6ParamsE,@function
        .size           _ZN7cutlass13device_kernelINS_4gemm6kernel13GemmUniversalIN4cute5tupleIJiiiiEEENS1_10collective13CollectiveMmaINS1_34MainloopSm90TmaGmmaWarpSpecializedILi3ENS5_IJNS4_1CILi1EEESB_SB_EEENS1_35KernelTmaWarpSpecializedCooperativeEEENS5_IJNSA_ILi128EEENSA_ILi256EEESF_EEENS_10bfloat16_tENS5_IJlSB_lEEESI_SJ_NS4_8TiledMMAINS4_8MMA_AtomIJNS4_4SM904GMMA28MMA_64x256x16_F32BF16BF16_SSILNSN_5MajorE0ELSP_0ELNSN_7ScaleInE1ELSQ_1EEEEEENS4_6LayoutINS5_IJNSA_ILi2EEESB_SB_EEENS5_IJSB_NSA_ILi0EEESW_EEEEENS5_IJNS4_10UnderscoreESZ_SZ_EEEEENS4_13SM90_TMA_LOADENS4_14ComposedLayoutINS4_7SwizzleILi3ELi4ELi3EEENS4_18smem_ptr_flag_bitsILi16EEENST_INS5_IJNSA_ILi8EEENSA_ILi64EEEEEENS5_IJS19_SB_EEEEEEEvNS4_8identityES12_S1D_vS1E_EENS_8epilogue10collective6detail29Sm90TmaWarpSpecializedAdapterINS1H_15DefaultEpilogueISI_SJ_SJ_NS1G_6thread17LinearCombinationISI_Li1EffLNS1L_9ScaleType4KindE0ELNS_15FloatRoundStyleE2ESI_EENS1_15EpilogueDefaultEEEEEvvEEEEvNT_6ParamsE,(.L_x_320 - _ZN7cutlass13device_kernelINS_4gemm6kernel13GemmUniversalIN4cute5tupleIJiiiiEEENS1_10collective13CollectiveMmaINS1_34MainloopSm90TmaGmmaWarpSpecializedILi3ENS5_IJNS4_1CILi1EEESB_SB_EEENS1_35KernelTmaWarpSpecializedCooperativeEEENS5_IJNSA_ILi128EEENSA_ILi256EEESF_EEENS_10bfloat16_tENS5_IJlSB_lEEESI_SJ_NS4_8TiledMMAINS4_8MMA_AtomIJNS4_4SM904GMMA28MMA_64x256x16_F32BF16BF16_SSILNSN_5MajorE0ELSP_0ELNSN_7ScaleInE1ELSQ_1EEEEEENS4_6LayoutINS5_IJNSA_ILi2EEESB_SB_EEENS5_IJSB_NSA_ILi0EEESW_EEEEENS5_IJNS4_10UnderscoreESZ_SZ_EEEEENS4_13SM90_TMA_LOADENS4_14ComposedLayoutINS4_7SwizzleILi3ELi4ELi3EEENS4_18smem_ptr_flag_bitsILi16EEENST_INS5_IJNSA_ILi8EEENSA_ILi64EEEEEENS5_IJS19_SB_EEEEEEEvNS4_8identityES12_S1D_vS1E_EENS_8epilogue10collective6detail29Sm90TmaWarpSpecializedAdapterINS1H_15DefaultEpilogueISI_SJ_SJ_NS1G_6thread17LinearCombinationISI_Li1EffLNS1L_9ScaleType4KindE0ELNS_15FloatRoundStyleE2ESI_EENS1_15EpilogueDefaultEEEEEvvEEEEvNT_6ParamsE)
        .other          _ZN7cutlass13device_kernelINS_4gemm6kernel13GemmUniversalIN4cute5tupleIJiiiiEEENS1_10collective13CollectiveMmaINS1_34MainloopSm90TmaGmmaWarpSpecializedILi3ENS5_IJNS4_1CILi1EEESB_SB_EEENS1_35KernelTmaWarpSpecializedCooperativeEEENS5_IJNSA_ILi128EEENSA_ILi256EEESF_EEENS_10bfloat16_tENS5_IJlSB_lEEESI_SJ_NS4_8TiledMMAINS4_8MMA_AtomIJNS4_4SM904GMMA28MMA_64x256x16_F32BF16BF16_SSILNSN_5MajorE0ELSP_0ELNSN_7ScaleInE1ELSQ_1EEEEEENS4_6LayoutINS5_IJNSA_ILi2EEESB_SB_EEENS5_IJSB_NSA_ILi0EEESW_EEEEENS5_IJNS4_10UnderscoreESZ_SZ_EEEEENS4_13SM90_TMA_LOADENS4_14ComposedLayoutINS4_7SwizzleILi3ELi4ELi3EEENS4_18smem_ptr_flag_bitsILi16EEENST_INS5_IJNSA_ILi8EEENSA_ILi64EEEEEENS5_IJS19_SB_EEEEEEEvNS4_8identityES12_S1D_vS1E_EENS_8epilogue10collective6detail29Sm90TmaWarpSpecializedAdapterINS1H_15DefaultEpilogueISI_SJ_SJ_NS1G_6thread17LinearCombinationISI_Li1EffLNS1L_9ScaleType4KindE0ELNS_15FloatRoundStyleE2ESI_EENS1_15EpilogueDefaultEEEEEvvEEEEvNT_6ParamsE,@"STO_CUDA_ENTRY STV_DEFAULT"
_ZN7cutlass13device_kernelINS_4gemm6kernel13GemmUniversalIN4cute5tupleIJiiiiEEENS1_10collective13CollectiveMmaINS1_34MainloopSm90TmaGmmaWarpSpecializedILi3ENS5_IJNS4_1CILi1EEESB_SB_EEENS1_35KernelTmaWarpSpecializedCooperativeEEENS5_IJNSA_ILi128EEENSA_ILi256EEESF_EEENS_10bfloat16_tENS5_IJlSB_lEEESI_SJ_NS4_8TiledMMAINS4_8MMA_AtomIJNS4_4SM904GMMA28MMA_64x256x16_F32BF16BF16_SSILNSN_5MajorE0ELSP_0ELNSN_7ScaleInE1ELSQ_1EEEEEENS4_6LayoutINS5_IJNSA_ILi2EEESB_SB_EEENS5_IJSB_NSA_ILi0EEESW_EEEEENS5_IJNS4_10UnderscoreESZ_SZ_EEEEENS4_13SM90_TMA_LOADENS4_14ComposedLayoutINS4_7SwizzleILi3ELi4ELi3EEENS4_18smem_ptr_flag_bitsILi16EEENST_INS5_IJNSA_ILi8EEENSA_ILi64EEEEEENS5_IJS19_SB_EEEEEEEvNS4_8identityES12_S1D_vS1E_EENS_8epilogue10collective6detail29Sm90TmaWarpSpecializedAdapterINS1H_15DefaultEpilogueISI_SJ_SJ_NS1G_6thread17LinearCombinationISI_Li1EffLNS1L_9ScaleType4KindE0ELNS_15FloatRoundStyleE2ESI_EENS1_15EpilogueDefaultEEEEEvvEEEEvNT_6ParamsE:
[----:B------:R-:W0:Y:S01]  /*0000*/  LDC R1, c[0x0][0x28] ;  /* 0x00000a00ff017b82 */ /* 0x000e220000000800 */
[----:B------:R-:W1:Y:S01]  /*0010*/  S2R R18, SR_TID.X ;  /* 0x0000000000127919 */ /* 0x000e620000002100 */
[----:B------:R-:W-:Y:S01]  /*0020*/  ELECT P0, URZ, PT ;  /* 0x00000000003f782f */ /* 0x000fe20003800000 */
[----:B------:R-:W-:Y:S01]  /*0030*/  BSSY B0, `(.L_x_0) ;  /* 0x000000f000007945 */ /* 0x000fe20003800000 */
[--C-:B-1----:R-:W-:Y:S02]  /*0040*/  SHF.R.U32.HI R0, RZ, 0x5, R18.reuse ;  /* 0x00000005ff007819 */ /* 0x102fe40000011612 */
[----:B------:R-:W-:-:S03]  /*0050*/  SHF.R.U32.HI R22, RZ, 0x7, R18 ;  /* 0x00000007ff167819 */ /* 0x000fc60000011612 */
[----:B------:R-:W1:Y:S04]  /*0060*/  SHFL.IDX PT, R5, R0, RZ, 0x1f ;  /* 0x00001fff00057589 */ /* 0x000e6800000e0000 */
[----:B------:R2:W3:Y:S01]  /*0070*/  SHFL.IDX PT, R8, R22, RZ, 0x1f ;  /* 0x00001fff16087589 */ /* 0x0004e200000e0000 */
[----:B-1----:R-:W-:-:S13]  /*0080*/  ISETP.NE.OR P0, PT, R5, RZ, !P0 ;  /* 0x000000ff0500720c */ /* 0x002fda0004705670 */
[----:B0-23--:R-:W-:Y:S05]  /*0090*/  @P0 BRA `(.L_x_1) ;  /* 0x0000000000200947 */ /* 0x00dfea0003800000 */
[----:B------:R-:W-:Y:S02]  /*00a0*/  ULDC.64 UR4, c[0x0][0x198] ;  /* 0x0000660000047ab9 */ /* 0x000fe40000000a00 */
[----:B------:R-:W-:Y:S02]  /*00b0*/  UIADD3 UR6, UP0, UR4, 0xf0, URZ ;  /* 0x000000f004067890 */ /* 0x000fe4000ff1e03f */
[----:B------:R-:W-:Y:S02]  /*00c0*/  UIADD3 UR4, UP1, UR4, 0x1f0, URZ ;  /* 0x000001f004047890 */ /* 0x000fe4000ff3e03f */
[----:B------:R-:W-:Y:S02]  /*00d0*/  UIADD3.X UR7, URZ, UR5, URZ, UP0, !UPT ;  /* 0x000000053f077290 */ /* 0x000fe400087fe43f */
[----:B------:R-:W-:-:S07]  /*00e0*/  UIADD3.X UR5, URZ, UR5, URZ, UP1, !UPT ;  /* 0x000000053f057290 */ /* 0x000fce0008ffe43f */
[----:B------:R0:W-:Y:S02]  /*00f0*/  UTMACCTL.PF [UR6] ;  /* 0x00000000060079b9 */ /* 0x0001e40008040000 */
[----:B------:R0:W-:Y:S02]  /*0100*/  UTMACCTL.PF [UR4] ;  /* 0x00000000040079b9 */ /* 0x0001e40008040000 */
[----:B0-----:R-:W-:Y:S01]  /*0110*/  NOP ;  /* 0x0000000000007918 */ /* 0x001fe20000000000 */
.L_x_1:
[----:B------:R-:W-:Y:S05]  /*0120*/  BSYNC B0 ;  /* 0x0000000000007941 */ /* 0x000fea0003800000 */
.L_x_0:
[----:B------:R-:W0:Y:S02]  /*0130*/  SHFL.IDX PT, R2, R0, RZ, 0x1f ;  /* 0x00001fff00027589 */ /* 0x000e2400000e0000 */
[----:B0-----:R-:W-:-:S13]  /*0140*/  ISETP.NE.AND P0, PT, R2, RZ, PT ;  /* 0x000000ff0200720c */ /* 0x001fda0003f05270 */
[----:B------:R-:W-:Y:S05]  /*0150*/  @P0 BRA `(.L_x_2) ;  /* 0x0000000000500947 */ /* 0x000fea0003800000 */
[----:B------:R-:W0:Y:S01]  /*0160*/  S2UR UR8, SR_CgaCtaId ;  /* 0x00000000000879c3 */ /* 0x000e220000008800 */
[----:B------:R-:W-:Y:S01]  /*0170*/  UMOV UR4, 0x400 ;  /* 0x0000040000047882 */ /* 0x000fe20000000000 */
[----:B------:R-:W-:Y:S01]  /*0180*/  UMOV UR5, 0x1 ;  /* 0x0000000100057882 */ /* 0x000fe20000000000 */
[----:B------:R-:W-:Y:S01]  /*0190*/  UMOV UR6, 0x100 ;  /* 0x0000010000067882 */ /* 0x000fe20000000000 */
[----:B------:R-:W-:Y:S01]  /*01a0*/  ELECT P0, URZ, PT ;  /* 0x00000000003f782f */ /* 0x000fe20003800000 */
[----:B------:R-:W-:-:S04]  /*01b0*/  UIADD3 UR6, -UR6, 0x100000, URZ ;  /* 0x0010000006067890 */ /* 0x000fc8000fffe13f */
[----:B------:R-:W-:Y:S02]  /*01c0*/  USHF.L.U32 UR7, UR6, 0xb, URZ ;  /* 0x0000000b06077899 */ /* 0x000fe4000800063f */
[----:B------:R-:W-:Y:S02]  /*01d0*/  USHF.L.U32 UR6, UR6, 0x1, URZ ;  /* 0x0000000106067899 */ /* 0x000fe4000800063f */
[----:B0-----:R-:W-:Y:S02]  /*01e0*/  ULEA UR8, UR8, UR4, 0x18 ;  /* 0x0000000408087291 */ /* 0x001fe4000f8ec03f */
[----:B------:R-:W-:-:S04]  /*01f0*/  UIADD3 UR4, -UR5, 0x100000, URZ ;  /* 0x0010000005047890 */ /* 0x000fc8000fffe13f */
[----:B------:R-:W-:Y:S02]  /*0200*/  USHF.L.U32 UR5, UR4, 0xb, URZ ;  /* 0x0000000b04057899 */ /* 0x000fe4000800063f */
[----:B------:R-:W-:Y:S01]  /*0210*/  USHF.L.U32 UR4, UR4, 0x1, URZ ;  /* 0x0000000104047899 */ /* 0x000fe2000800063f */
[----:B------:R-:W0:Y:S11]  /*0220*/  FENCE.VIEW.ASYNC.S ;  /* 0x00000000000073c6 */ /* 0x000e360000000000 */
[----:B0-----:R0:W1:Y:S01]  /*0230*/  SYNCS.EXCH.64 URZ, [UR8], UR4 ;  /* 0x00000004083f75b2 */ /* 0x0010620008000100 */
[----:B------:R0:W2:Y:S01]  /*0240*/  SYNCS.EXCH.64 URZ, [UR8+0x18], UR6 ;  /* 0x00001806083f75b2 */ /* 0x0000a20008000100 */
[----:B------:R0:W3:Y:S01]  /*0250*/  SYNCS.EXCH.64 URZ, [UR8+0x8], UR4 ;  /* 0x00000804083f75b2 */ /* 0x0000e20008000100 */
[----:B------:R0:W4:Y:S01]  /*0260*/  SYNCS.EXCH.64 URZ, [UR8+0x20], UR6 ;  /* 0x00002006083f75b2 */ /* 0x0001220008000100 */
[----:B------:R0:W0:Y:S01]  /*0270*/  SYNCS.EXCH.64 URZ, [UR8+0x10], UR4 ;  /* 0x00001004083f75b2 */ /* 0x0000220008000100 */
[----:B------:R0:W0:Y:S01]  /*0280*/  SYNCS.EXCH.64 URZ, [UR8+0x28], UR6 ;  /* 0x00002806083f75b2 */ /* 0x0000220008000100 */
[----:B------:R-:W-:Y:S01]  /*0290*/  NOP ;  /* 0x0000000000007918 */ /* 0x000fe20000000000 */
.L_x_2:
[----:B------:R-:W5:Y:S01]  /*02a0*/  SHFL.IDX PT, R0, R0, RZ, 0x1f ;  /* 0x00001fff00007589 */ /* 0x000f6200000e0000 */
[----:B------:R-:W-:Y:S01]  /*02b0*/  ELECT P0, URZ, PT ;  /* 0x00000000003f782f */ /* 0x000fe20003800000 */
[----:B------:R-:W1:Y:S01]  /*02c0*/  LDC R2, c[0x0][0x65c] ;  /* 0x00019700ff027b82 */ /* 0x000e620000000800 */
[----:B------:R-:W-:Y:S01]  /*02d0*/  SHF.R.S32.HI R6, RZ, 0x1f, R5 ;  /* 0x0000001fff067819 */ /* 0x000fe20000011405 */
[----:B------:R-:W2:Y:S01]  /*02e0*/  S2R R3, SR_CTAID.Y ;  /* 0x0000000000037919 */ /* 0x000ea20000002600 */
[----:B0-----:R-:W-:Y:S01]  /*02f0*/  UMOV UR4, 0x20 ;  /* 0x0000002000047882 */ /* 0x001fe20000000000 */
[----:B------:R-:W-:Y:S01]  /*0300*/  ISETP.NE.AND P2, PT, R8, RZ, PT ;  /* 0x000000ff0800720c */ /* 0x000fe20003f45270 */
[----:B------:R-:W-:Y:S01]  /*0310*/  NOP ;  /* 0x0000000000007918 */ /* 0x000fe20000000000 */
[----:B------:R-:W0:Y:S01]  /*0320*/  S2R R4, SR_CTAID.X ;  /* 0x0000000000047919 */ /* 0x000e220000002500 */
[----:B------:R-:W-:Y:S01]  /*0330*/  LEA.HI R6, R6, R5, RZ, 0x2 ;  /* 0x0000000506067211 */ /* 0x000fe200078f10ff */
[----:B------:R-:W-:Y:S01]  /*0340*/  NOP ;  /* 0x0000000000007918 */ /* 0x000fe20000000000 */
[----:B-----5:R-:W-:-:S02]  /*0350*/  ISETP.NE.OR P0, PT, R0, RZ, !P0 ;  /* 0x000000ff0000720c */ /* 0x020fc40004705670 */
[----:B-1----:R-:W-:-:S04]  /*0360*/  ISETP.NE.AND P3, PT, R2, 0x1, PT ;  /* 0x000000010200780c */ /* 0x002fc80003f65270 */
[----:B------:R-:W-:Y:S02]  /*0370*/  P2R R0, PR, RZ, 0x8 ;  /* 0x00000008ff007803 */ /* 0x000fe40000000000 */
[----:B------:R-:W-:-:S05]  /*0380*/  LOP3.LUT R0, R6, 0xfffffffc, RZ, 0xc0, !PT ;  /* 0xfffffffc06007812 */ /* 0x000fca00078ec0ff */
[----:B------:R-:W-:Y:S01]  /*0390*/  VOTEU.ALL UP0, P0 ;  /* 0x00000000003f7886 */ /* 0x000fe20000000000 */
[----:B------:R-:W-:Y:S01]  /*03a0*/  IMAD.IADD R0, R5, 0x1, -R0 ;  /* 0x0000000105007824 */ /* 0x000fe200078e0a00 */
[----:B------:R-:W0:Y:S01]  /*03b0*/  @P3 LDC R17, c[0x0][0x10] ;  /* 0x00000400ff113b82 */ /* 0x000e220000000800 */
[----:B------:R-:W-:Y:S01]  /*03c0*/  VOTEU.ALL UP1, P0 ;  /* 0x00000000003f7886 */ /* 0x000fe20000020000 */
[----:B--2---:R-:W-:Y:S01]  /*03d0*/  @P3 IMAD.MOV.U32 R6, RZ, RZ, R3 ;  /* 0x000000ffff063224 */ /* 0x004fe200078e0003 */
[----:B------:R-:W-:Y:S01]  /*03e0*/  @!UP0 UMOV UR6, 0x400 ;  /* 0x0000040000068882 */ /* 0x000fe20000000000 */
[----:B------:R-:W-:-:S04]  /*03f0*/  @!UP0 UIADD3 UR4, -UR4, 0x100000, URZ ;  /* 0x0010000004048890 */ /* 0x000fc8000fffe13f */
[----:B------:R-:W-:Y:S02]  /*0400*/  @!UP0 USHF.L.U32 UR5, UR4, 0xb, URZ ;  /* 0x0000000b04058899 */ /* 0x000fe4000800063f */
[----:B------:R-:W-:Y:S01]  /*0410*/  @!UP0 USHF.L.U32 UR4, UR4, 0x1, URZ ;  /* 0x0000000104048899 */ /* 0x000fe2000800063f */
[----:B------:R-:W-:Y:S02]  /*0420*/  @P3 IMAD.MOV.U32 R7, RZ, RZ, RZ ;  /* 0x000000ffff073224 */ /* 0x000fe400078e00ff */
[----:B------:R-:W-:Y:S01]  /*0430*/  IMAD.MOV.U32 R5, RZ, RZ, RZ ;  /* 0x000000ffff057224 */ /* 0x000fe200078e00ff */
[----:B------:R-:W1:Y:S01]  /*0440*/  @!UP0 S2UR UR7, SR_CgaCtaId ;  /* 0x00000000000789c3 */ /* 0x000e620000008800 */
[----:B------:R-:W-:-:S07]  /*0450*/  @P3 IMAD.MOV.U32 R11, RZ, RZ, RZ ;  /* 0x000000ffff0b3224 */ /* 0x000fce00078e00ff */
[----:B------:R-:W2:Y:S01]  /*0460*/  @!P3 LDC R9, c[0x0][0xc] ;  /* 0x00000300ff09bb82 */ /* 0x000ea20000000800 */
[----:B0-----:R-:W-:-:S04]  /*0470*/  @P3 IMAD.WIDE.U32 R16, R4, R17, R6 ;  /* 0x0000001104103225 */ /* 0x001fc800078e0006 */
[----:B------:R-:W-:Y:S01]  /*0480*/  @P3 IMAD.IADD R17, R17, 0x1, R11 ;  /* 0x0000000111113824 */ /* 0x000fe200078e020b */
[----:B-1----:R-:W-:Y:S01]  /*0490*/  @!UP0 ULEA UR6, UR7, UR6, 0x18 ;  /* 0x0000000607068291 */ /* 0x002fe2000f8ec03f */
[----:B------:R-:W-:Y:S01]  /*04a0*/  VOTEU.ALL UP0, P0 ;  /* 0x00000000003f7886 */ /* 0x000fe20000000000 */
[----:B------:R-:W-:-:S04]  /*04b0*/  ISETP.NE.AND P0, PT, R0, 0x3, PT ;  /* 0x000000030000780c */ /* 0x000fc80003f05270 */
[----:B------:R-:W-:Y:S01]  /*04c0*/  ISETP.EQ.OR P0, PT, R0, RZ, !P0 ;  /* 0x000000ff0000720c */ /* 0x000fe20004702670 */
[----:B--2---:R-:W-:-:S03]  /*04d0*/  @!P3 IMAD.WIDE.U32 R6, R9, R3, R4 ;  /* 0x000000030906b225 */ /* 0x004fc600078e0004 */
[C---:B------:R-:W-:Y:S01]  /*04e0*/  ISETP.EQ.AND P0, PT, R8.reuse, RZ, P0 ;  /* 0x000000ff0800720c */ /* 0x040fe20000702270 */
[----:B------:R-:W-:Y:S01]  /*04f0*/  VIADD R8, R8, 0xffffffff ;  /* 0xffffffff08087836 */ /* 0x000fe20000000000 */
[----:B------:R-:W0:Y:S02]  /*0500*/  FENCE.VIEW.ASYNC.S ;  /* 0x00000000000073c6 */ /* 0x000e240000000000 */
[----:B0-----:R0:W3:Y:S01]  /*0510*/  @!UP0 SYNCS.EXCH.64 URZ, [UR6+0x40], UR4 ;  /* 0x00004004063f85b2 */ /* 0x0010e20008000100 */
[----:B------:R-:W-:Y:S01]  /*0520*/  @!P3 IMAD.MOV.U32 R16, RZ, RZ, R6 ;  /* 0x000000ffff10b224 */ /* 0x000fe200078e0006 */
[----:B------:R-:W-:Y:S01]  /*0530*/  SEL R19, RZ, 0x1, !P0 ;  /* 0x00000001ff137807 */ /* 0x000fe20004000000 */
[----:B------:R-:W-:Y:S01]  /*0540*/  @!P3 IMAD.MOV.U32 R17, RZ, RZ, R7 ;  /* 0x000000ffff11b224 */ /* 0x000fe200078e0007 */
[----:B------:R-:W-:-:S04]  /*0550*/  ISETP.GE.U32.AND P1, PT, R8, 0x2, PT ;  /* 0x000000020800780c */ /* 0x000fc80003f26070 */
[----:B------:R-:W-:Y:S01]  /*0560*/  SEL R19, R19, 0x2, P1 ;  /* 0x0000000213137807 */ /* 0x000fe20000800000 */
[----:B------:R0:W3:Y:S01]  /*0570*/  @!UP1 SYNCS.EXCH.64 URZ, [UR6+0x48], UR4 ;  /* 0x00004804063f95b2 */ /* 0x0000e20008000100 */
[----:B------:R-:W-:Y:S01]  /*0580*/  NOP ;  /* 0x0000000000007918 */ /* 0x000fe20000000000 */
[----:B---34-:R-:W-:Y:S06]  /*0590*/  BAR.SYNC.DEFER_BLOCKING 0x0 ;  /* 0x0000000000007b1d */ /* 0x018fec0000010000 */
[----:B------:R-:W-:Y:S05]  /*05a0*/  @!P2 BRA `(.L_x_3) ;  /* 0x0000009c006ca947 */ /* 0x000fea0003800000 */
[----:B------:R-:W-:-:S13]  /*05b0*/  ISETP.GT.U32.AND P0, PT, R8, 0x1, PT ;  /* 0x000000010800780c */ /* 0x000fda0003f04070 */
[----:B0-----:R-:W-:Y:S05]  /*05c0*/  @P0 EXIT ;  /* 0x000000000000094d */ /* 0x001fea0003800000 */
[----:B------:R-:W-:Y:S01]  /*05d0*/  ULDC.64 UR4, c[0x0][0x650] ;  /* 0x0001940000047ab9 */ /* 0x000fe20000000a00 */
[----:B------:R-:W-:Y:S01]  /*05e0*/  PRMT R0, RZ, 0x7610, R0 ;  /* 0x00007610ff007816 */ /* 0x000fe20000000000 */
[----:B------:R-:W-:Y:S01]  /*05f0*/  IMAD.MOV.U32 R153, RZ, RZ, -0x1 ;  /* 0xffffffffff997424 */ /* 0x000fe200078e00ff */
[----:B------:R-:W-:Y:S01]  /*0600*/  ISETP.GE.U32.AND P0, PT, R16, UR4, PT ;  /* 0x0000000410007c0c */ /* 0x000fe2000bf06070 */
[----:B------:R-:W-:Y:S02]  /*0610*/  IMAD.MOV.U32 R152, RZ, RZ, -0x1 ;  /* 0xffffffffff987424 */ /* 0x000fe400078e00ff */
[----:B------:R-:W-:Y:S01]  /*0620*/  IMAD.MOV.U32 R23, RZ, RZ, -0x1 ;  /* 0xffffffffff177424 */ /* 0x000fe200078e00ff */
[----:B------:R-:W-:-:S13]  /*0630*/  ISETP.GE.U32.AND.EX P0, PT, R17, UR5, PT, P0 ;  /* 0x0000000511007c0c */ /* 0x000fda000bf06100 */
[----:B------:R-:W-:Y:S05]  /*0640*/  @P0 BRA `(.L_x_4) ;  /* 0x0000000400540947 */ /* 0x000fea0003800000 */
[----:B------:R-:W0:Y:S01]  /*0650*/  LDC.64 R14, c[0x0][0x628] ;  /* 0x00018a00ff0e7b82 */ /* 0x000e220000000a00 */
[----:B------:R-:W-:Y:S02]  /*0660*/  IMAD.MOV.U32 R6, RZ, RZ, R16 ;  /* 0x000000ffff067224 */ /* 0x000fe400078e0010 */
[----:B------:R-:W-:-:S05]  /*0670*/  IMAD.MOV.U32 R7, RZ, RZ, R17 ;  /* 0x000000ffff077224 */ /* 0x000fca00078e0011 */
[----:B------:R-:W1:Y:S08]  /*0680*/  LDC R0, c[0x0][0x630] ;  /* 0x00018c00ff007b82 */ /* 0x000e700000000800 */
[----:B------:R-:W2:Y:S01]  /*0690*/  LDC.64 R20, c[0x0][0x620] ;  /* 0x00018800ff147b82 */ /* 0x000ea20000000a00 */
[----:B0-----:R-:W-:-:S04]  /*06a0*/  ISETP.NE.U32.AND P0, PT, R14, RZ, PT ;  /* 0x000000ff0e00720c */ /* 0x001fc80003f05070 */
[----:B------:R-:W-:-:S13]  /*06b0*/  ISETP.NE.AND.EX P0, PT, R15, RZ, PT, P0 ;  /* 0x000000ff0f00720c */ /* 0x000fda0003f05300 */
[----:B-12---:R-:W-:Y:S05]  /*06c0*/  @!P0 BRA `(.L_x_5) ;  /* 0x0000000000288947 */ /* 0x006fea0003800000 */
[----:B------:R-:W0:Y:S02]  /*06d0*/  LDC R11, c[0x0][0x634] ;  /* 0x00018d00ff0b7b82 */ /* 0x000e240000000800 */
[----:B0-----:R-:W-:-:S05]  /*06e0*/  IADD3 R11, P0, R16, R11, RZ ;  /* 0x0000000b100b7210 */ /* 0x001fca0007f1e0ff */
[----:B------:R-:W-:-:S04]  /*06f0*/  IMAD.X R13, RZ, RZ, R17, P0 ;  /* 0x000000ffff0d7224 */ /* 0x000fc800000e0611 */
[----:B------:R-:W-:-:S04]  /*0700*/  IMAD.WIDE.U32 R6, R13, R14, RZ ;  /* 0x0000000e0d067225 */ /* 0x000fc800078e00ff */
[----:B------:R-:W-:-:S04]  /*0710*/  IMAD.WIDE.U32 R8, P0, R11, R15, R6 ;  /* 0x0000000f0b087225 */ /* 0x000fc80007800006 */
[----:B------:R-:W-:-:S04]  /*0720*/  IMAD.WIDE.U32 R6, R11, R14, RZ ;  /* 0x0000000e0b067225 */ /* 0x000fc800078e00ff */
[----:B------:R-:W-:Y:S01]  /*0730*/  IMAD.X R11, RZ, RZ, RZ, P0 ;  /* 0x000000ffff0b7224 */ /* 0x000fe200000e06ff */
[----:B------:R-:W-:Y:S01]  /*0740*/  IADD3 RZ, P0, R7, R8, RZ ;  /* 0x0000000807ff7210 */ /* 0x000fe20007f1e0ff */
[----:B------:R-:W-:-:S04]  /*0750*/  IMAD.MOV.U32 R10, RZ, RZ, R9 ;  /* 0x000000ffff0a7224 */ /* 0x000fc800078e0009 */
[----:B------:R-:W-:-:S08]  /*0760*/  IMAD.WIDE.U32.X R6, R13, R15, R10, P0 ;  /* 0x0000000f0d067225 */ /* 0x000fd000000e040a */
.L_x_5:
[-CC-:B------:R-:W-:Y:S01]  /*0770*/  SHF.R.U64 R23, R6, R0.reuse, R7.reuse ;  /* 0x0000000006177219 */ /* 0x180fe20000001207 */
[----:B------:R-:W0:Y:S01]  /*0780*/  LDC R10, c[0x0][0x618] ;  /* 0x00018600ff0a7b82 */ /* 0x000e220000000800 */
[----:B------:R-:W-:Y:S01]  /*0790*/  SHF.R.U32.HI R5, RZ, R0, R7 ;  /* 0x00000000ff057219 */ /* 0x000fe20000011607 */
[----:B------:R-:W-:Y:S01]  /*07a0*/  ULDC UR4, c[0x0][0x150] ;  /* 0x0000540000047ab9 */ /* 0x000fe20000000800 */
[----:B------:R-:W-:Y:S02]  /*07b0*/  IADD3 R9, P0, RZ, -R23, RZ ;  /* 0x80000017ff097210 */ /* 0x000fe40007f1e0ff */
[----:B------:R-:W-:-:S03]  /*07c0*/  I2FP.F32.U32 R0, R4 ;  /* 0x0000000400007245 */ /* 0x000fc60000201000 */
[----:B------:R-:W1:Y:S01]  /*07d0*/  LDC.64 R28, c[0x0][0x640] ;  /* 0x00019000ff1c7b82 */ /* 0x000e620000000a00 */
[----:B------:R-:W-:Y:S02]  /*07e0*/  IMAD.X R11, RZ, RZ, ~R5, P0 ;  /* 0x000000ffff0b7224 */ /* 0x000fe400000e0e05 */
[----:B------:R-:W-:Y:S01]  /*07f0*/  FMUL R0, R0, UR4 ;  /* 0x0000000400007c20 */ /* 0x000fe20008400000 */
[----:B------:R-:W-:Y:S01]  /*0800*/  IMAD.WIDE.U32 R6, R9, R20, R16 ;  /* 0x0000001409067225 */ /* 0x000fe200078e0010 */
[----:B------:R-:W-:-:S03]  /*0810*/  ULDC UR4, c[0x0][0x154] ;  /* 0x0000550000047ab9 */ /* 0x000fc60000000800 */
[----:B------:R-:W-:Y:S01]  /*0820*/  IMAD R8, R11, R20, RZ ;  /* 0x000000140b087224 */ /* 0x000fe200078e02ff */
[----:B------:R-:W2:Y:S01]  /*0830*/  LDC R5, c[0x0][0x144] ;  /* 0x00005100ff057b82 */ /* 0x000ea20000000800 */
[----:B------:R-:W3:Y:S02]  /*0840*/  F2I.U32.TRUNC.NTZ R0, R0 ;  /* 0x0000000000007305 */ /* 0x000ee4000020f000 */
[----:B------:R-:W-:-:S04]  /*0850*/  IMAD R9, R9, R21, R8 ;  /* 0x0000001509097224 */ /* 0x000fc800078e0208 */
[----:B------:R-:W-:Y:S01]  /*0860*/  IMAD.IADD R7, R7, 0x1, R9 ;  /* 0x0000000107077824 */ /* 0x000fe200078e0209 */
[----:B------:R-:W4:Y:S01]  /*0870*/  LDC R12, c[0x0][0x608] ;  /* 0x00018200ff0c7b82 */ /* 0x000f220000000800 */
[----:B------:R-:W-:-:S03]  /*0880*/  IMAD.MOV.U32 R9, RZ, RZ, -0x1 ;  /* 0xffffffffff097424 */ /* 0x000fc600078e00ff */
[-CC-:B0-----:R-:W-:Y:S02]  /*0890*/  SHF.R.U64 R20, R6, R10.reuse, R7.reuse ;  /* 0x0000000a06147219 */ /* 0x181fe40000001207 */
[----:B------:R-:W-:Y:S02]  /*08a0*/  I2FP.F32.U32 R6, R3 ;  /* 0x0000000300067245 */ /* 0x000fe40000201000 */
[----:B------:R-:W0:Y:S01]  /*08b0*/  LDC R26, c[0x0][0x658] ;  /* 0x00019600ff1a7b82 */ /* 0x000e220000000800 */
[----:B-1----:R-:W-:Y:S01]  /*08c0*/  ISETP.NE.U32.AND P0, PT, R28, RZ, PT ;  /* 0x000000ff1c00720c */ /* 0x002fe20003f05070 */
[----:B---3--:R-:W-:Y:S01]  /*08d0*/  IMAD.MOV R8, RZ, RZ, -R0 ;  /* 0x000000ffff087224 */ /* 0x008fe200078e0a00 */
[----:B------:R-:W-:Y:S01]  /*08e0*/  SHF.R.U32.HI R7, RZ, R10, R7 ;  /* 0x0000000aff077219 */ /* 0x000fe20000011607 */
[----:B------:R-:W-:Y:S01]  /*08f0*/  FMUL R6, R6, UR4 ;  /* 0x0000000406067c20 */ /* 0x000fe20008400000 */
[----:B------:R-:W-:-:S03]  /*0900*/  ISETP.NE.AND.EX P0, PT, R29, RZ, PT, P0 ;  /* 0x000000ff1d00720c */ /* 0x000fc60003f05300 */
[----:B------:R-:W1:Y:S01]  /*0910*/  LDC R14, c[0x0][0x148] ;  /* 0x00005200ff0e7b82 */ /* 0x000e620000000800 */
[----:B--2---:R-:W-:-:S07]  /*0920*/  IMAD R0, R5, R8, R4 ;  /* 0x0000000805007224 */ /* 0x004fce00078e0204 */
[----:B------:R-:W2:Y:S01]  /*0930*/  LDC R24, c[0x0][0x600] ;  /* 0x00018000ff187b82 */ /* 0x000ea20000000800 */
[-CC-:B----4-:R-:W-:Y:S02]  /*0940*/  SHF.R.U64 R30, R20, R12.reuse, R7.reuse ;  /* 0x0000000c141e7219 */ /* 0x190fe40000001207 */
[----:B------:R-:W-:Y:S01]  /*0950*/  SHF.R.U32.HI R5, RZ, R12, R7 ;  /* 0x0000000cff057219 */ /* 0x000fe20000011607 */
[----:B------:R-:W-:Y:S01]  /*0960*/  IMAD.MOV.U32 R7, RZ, RZ, 0x1 ;  /* 0x00000001ff077424 */ /* 0x000fe200078e00ff */
[----:B------:R3:W4:Y:S03]  /*0970*/  F2I.U32.TRUNC.NTZ R12, R6 ;  /* 0x00000006000c7305 */ /* 0x000726000020f000 */
[----:B------:R-:W1:Y:S01]  /*0980*/  LDC R15, c[0x0][0x648] ;  /* 0x00019200ff0f7b82 */ /* 0x000e620000000800 */
[-C--:B0-----:R-:W-:Y:S02]  /*0990*/  SHF.L.U32 R4, R9, R26.reuse, RZ ;  /* 0x0000001a09047219 */ /* 0x081fe400000006ff */
[----:B------:R-:W-:-:S02]  /*09a0*/  SHF.R.U64 R32, R30, R26, R5 ;  /* 0x0000001a1e207219 */ /* 0x000fc40000001205 */
[----:B------:R-:W-:Y:S02]  /*09b0*/  LOP3.LUT R11, RZ, R4, RZ, 0x33, !PT ;  /* 0x00000004ff0b7212 */ /* 0x000fe400078e33ff */
[-C--:B------:R-:W-:Y:S01]  /*09c0*/  SHF.R.U32.HI R5, RZ, R26.reuse, R5 ;  /* 0x0000001aff057219 */ /* 0x080fe20000011605 */
[----:B------:R-:W0:Y:S01]  /*09d0*/  LDC R21, c[0x0][0x638] ;  /* 0x00018e00ff157b82 */ /* 0x000e220000000800 */
[----:B------:R-:W-:Y:S01]  /*09e0*/  SHF.L.U32 R10, R7, R26, RZ ;  /* 0x0000001a070a7219 */ /* 0x000fe200000006ff */
[----:B------:R-:W-:-:S06]  /*09f0*/  IMAD.MOV.U32 R4, RZ, RZ, R32 ;  /* 0x000000ffff047224 */ /* 0x000fcc00078e0020 */
[----:B------:R-:W0:Y:S01]  /*0a00*/  LDC R153, c[0x0][0x610] ;  /* 0x00018400ff997b82 */ /* 0x000e220000000800 */
[----:B---34-:R-:W-:Y:S05]  /*0a10*/  @!P0 BRA `(.L_x_6) ;  /* 0x0000000000288947 */ /* 0x018fea0003800000 */
[----:B------:R-:W3:Y:S02]  /*0a20*/  LDC R9, c[0x0][0x64c] ;  /* 0x00019300ff097b82 */ /* 0x000ee40000000800 */
[----:B---3--:R-:W-:-:S05]  /*0a30*/  IADD3 R9, P0, R32, R9, RZ ;  /* 0x0000000920097210 */ /* 0x008fca0007f1e0ff */
        /* <DEDUP_REMOVED lines=8> */
.L_x_6:
[----:B-1----:R-:W-:Y:S01]  /*0ac0*/  SHF.R.U64 R4, R4, R15, R5 ;  /* 0x0000000f04047219 */ /* 0x002fe20000001205 */
[----:B--2---:R-:W-:Y:S01]  /*0ad0*/  VIADD R5, R24, 0xffffffff ;  /* 0xffffffff18057836 */ /* 0x004fe20000000000 */
[----:B------:R-:W-:Y:S01]  /*0ae0*/  LOP3.LUT R11, R30, R11, RZ, 0xc0, !PT ;  /* 0x0000000b1e0b7212 */ /* 0x000fe200078ec0ff */
[----:B------:R-:W-:Y:S02]  /*0af0*/  IMAD.MOV R12, RZ, RZ, -R12 ;  /* 0x000000ffff0c7224 */ /* 0x000fe400078e0a0c */
[----:B------:R-:W-:Y:S02]  /*0b00*/  IMAD.MOV R6, RZ, RZ, -R4 ;  /* 0x000000ffff067224 */ /* 0x000fe400078e0a04 */
[----:B------:R-:W-:Y:S01]  /*0b10*/  IMAD R11, R10, R4, R11 ;  /* 0x000000040a0b7224 */ /* 0x000fe200078e020b */
[----:B------:R-:W-:Y:S01]  /*0b20*/  LOP3.LUT R4, R20, R5, RZ, 0xc0, !PT ;  /* 0x0000000514047212 */ /* 0x000fe200078ec0ff */
[----:B------:R-:W-:Y:S02]  /*0b30*/  @P3 IMAD R0, R14, R12, R3 ;  /* 0x0000000c0e003224 */ /* 0x000fe400078e0203 */
[----:B0-----:R-:W-:-:S02]  /*0b40*/  IMAD R3, R6, R21, R32 ;  /* 0x0000001506037224 */ /* 0x001fc400078e0220 */
[----:B------:R-:W-:Y:S02]  /*0b50*/  IMAD R153, R11, R153, R0 ;  /* 0x000000990b997224 */ /* 0x000fe400078e0200 */
[----:B------:R-:W-:Y:S02]  /*0b60*/  IMAD R4, R3, R24, R4 ;  /* 0x0000001803047224 */ /* 0x000fe400078e0204 */
[----:B------:R-:W-:-:S03]  /*0b70*/  IMAD.MOV.U32 R0, RZ, RZ, 0x1 ;  /* 0x00000001ff007424 */ /* 0x000fc600078e00ff */
[----:B------:R-:W-:Y:S02]  /*0b80*/  SEL R152, R4, R153, !P3 ;  /* 0x0000009904987207 */ /* 0x000fe40005800000 */
[----:B------:R-:W-:-:S07]  /*0b90*/  SEL R153, R153, R4, !P3 ;  /* 0x0000000499997207 */ /* 0x000fce0005800000 */
.L_x_4:
[----:B------:R-:W-:-:S08]  /*0ba0*/  NOP ;  /* 0x0000000000007918 */ /* 0x000fd00000000000 */
[----:B------:R-:W0:Y:S02]  /*0bb0*/  USETMAXREG.TRY_ALLOC.CTAPOOL UP0, 0xe8 ;  /* 0x000000e8000079c8 */ /* 0x000e240008000600 */
[----:B0-----:R-:W-:-:S13]  /*0bc0*/  PLOP3.LUT P0, PT, PT, PT, UP0, 0x80, 0x0 ;  /* 0x000000000000781c */ /* 0x001fda0003f0f008 */
[----:B------:R-:W-:Y:S05]  /*0bd0*/  @!P0 BRA `(.L_x_4) ;  /* 0xfffffffc00f08947 */ /* 0x000fea000383ffff */
[----:B------:R-:W-:Y:S01]  /*0be0*/  ULDC.64 UR4, c[0x0][0x598] ;  /* 0x0001660000047ab9 */ /* 0x000fe20000000a00 */
[----:B------:R-:W-:Y:S01]  /*0bf0*/  ULDC.64 UR36, c[0x0][0x208] ;  /* 0x0000820000247ab9 */ /* 0x000fe20000000a00 */
[----:B------:R-:W-:-:S04]  /*0c00*/  ISETP.NE.U32.AND P0, PT, RZ, UR4, PT ;  /* 0x00000004ff007c0c */ /* 0x000fc8000bf05070 */
[----:B------:R-:W-:-:S13]  /*0c10*/  ISETP.NE.AND.EX P0, PT, RZ, UR5, PT, P0 ;  /* 0x00000005ff007c0c */ /* 0x000fda000bf05300 */
[----:B------:R-:W-:Y:S05]  /*0c20*/  @!P0 BRA `(.L_x_7) ;  /* 0x00000000001c8947 */ /* 0x000fea0003800000 */
[----:B------:R-:W0:Y:S02]  /*0c30*/  LDC.64 R4, c[0x0][0x598] ;  /* 0x00016600ff047b82 */ /* 0x000e240000000a00 */
[----:B0-----:R-:W2:Y:S02]  /*0c40*/  LDG.E.64 R4, desc[UR36][R4.64] ;  /* 0x0000002404047981 */ /* 0x001ea4000c1e1b00 */
[----:B--2---:R-:W-:-:S04]  /*0c50*/  ISETP.NE.U32.AND P0, PT, R4, RZ, PT ;  /* 0x000000ff0400720c */ /* 0x004fc80003f05070 */
[----:B------:R-:W-:-:S13]  /*0c60*/  ISETP.NE.AND.EX P0, PT, R5, RZ, PT, P0 ;  /* 0x000000ff0500720c */ /* 0x000fda0003f05300 */
[----:B------:R-:W-:Y:S05]  /*0c70*/  @!P0 BRA `(.L_x_7) ;  /* 0x0000000000088947 */ /* 0x000fea0003800000 */
[----:B------:R0:W5:Y:S01]  /*0c80*/  LD.E R154, desc[UR36][R4.64] ;  /* 0x00000024049a7980 */ /* 0x000162000c101900 */
[----:B------:R-:W-:Y:S05]  /*0c90*/  BRA `(.L_x_8) ;  /* 0x0000000000247947 */ /* 0x000fea0003800000 */
.L_x_7:
[----:B------:R-:W-:Y:S02]  /*0ca0*/  ULDC.64 UR4, c[0x0][0x588] ;  /* 0x0001620000047ab9 */ /* 0x000fe40000000a00 */
[----:B------:R-:W-:-:S04]  /*0cb0*/  ISETP.NE.U32.AND P0, PT, RZ, UR4, PT ;  /* 0x00000004ff007c0c */ /* 0x000fc8000bf05070 */
[----:B------:R-:W-:-:S13]  /*0cc0*/  ISETP.NE.AND.EX P0, PT, RZ, UR5, PT, P0 ;  /* 0x00000005ff007c0c */ /* 0x000fda000bf05300 */
[----:B------:R-:W-:Y:S05]  /*0cd0*/  @!P0 BRA `(.L_x_9) ;  /* 0x00000000000c8947 */ /* 0x000fea0003800000 */
[----:B------:R-:W0:Y:S02]  /*0ce0*/  LDC.64 R154, c[0x0][0x588] ;  /* 0x00016200ff9a7b82 */ /* 0x000e240000000a00 */
[----:B0-----:R1:W5:Y:S01]  /*0cf0*/  LDG.E R154, desc[UR36][R154.64] ;  /* 0x000000249a9a7981 */ /* 0x001362000c1e1900 */
[----:B------:R-:W-:Y:S05]  /*0d00*/  BRA `(.L_x_8) ;  /* 0x0000000000087947 */ /* 0x000fea0003800000 */
.L_x_9:
[----:B------:R-:W-:Y:S02]  /*0d10*/  ULDC UR4, c[0x0][0x580] ;  /* 0x0001600000047ab9 */ /* 0x000fe40000000800 */
[----:B------:R-:W-:-:S07]  /*0d20*/  IMAD.U32 R154, RZ, RZ, UR4 ;  /* 0x00000004ff9a7e24 */ /* 0x000fce000f8e00ff */
.L_x_8:
[----:B------:R-:W-:Y:S02]  /*0d30*/  ULDC.64 UR4, c[0x0][0x5a0] ;  /* 0x0001680000047ab9 */ /* 0x000fe40000000a00 */
[----:B------:R-:W-:-:S04]  /*0d40*/  ISETP.NE.U32.AND P0, PT, RZ, UR4, PT ;  /* 0x00000004ff007c0c */ /* 0x000fc8000bf05070 */
[----:B------:R-:W-:-:S13]  /*0d50*/  ISETP.NE.AND.EX P0, PT, RZ, UR5, PT, P0 ;  /* 0x00000005ff007c0c */ /* 0x000fda000bf05300 */
[----:B------:R-:W-:Y:S05]  /*0d60*/  @!P0 BRA `(.L_x_10) ;  /* 0x00000000001c8947 */ /* 0x000fea0003800000 */
[----:B0-----:R-:W0:Y:S02]  /*0d70*/  LDC.64 R4, c[0x0][0x5a0] ;  /* 0x00016800ff047b82 */ /* 0x001e240000000a00 */
[----:B0-----:R-:W2:Y:S02]  /*0d80*/  LDG.E.64 R4, desc[UR36][R4.64] ;  /* 0x0000002404047981 */ /* 0x001ea4000c1e1b00 */
[----:B--2---:R-:W-:-:S04]  /*0d90*/  ISETP.NE.U32.AND P0, PT, R4, RZ, PT ;  /* 0x000000ff0400720c */ /* 0x004fc80003f05070 */
[----:B------:R-:W-:-:S13]  /*0da0*/  ISETP.NE.AND.EX P0, PT, R5, RZ, PT, P0 ;  /* 0x000000ff0500720c */ /* 0x000fda0003f05300 */
[----:B------:R-:W-:Y:S05]  /*0db0*/  @!P0 BRA `(.L_x_10) ;  /* 0x0000000000088947 */ /* 0x000fea0003800000 */
[----:B-1----:R0:W5:Y:S01]  /*0dc0*/  LD.E R155, desc[UR36][R4.64] ;  /* 0x00000024049b7980 */ /* 0x002162000c101900 */
[----:B------:R-:W-:Y:S05]  /*0dd0*/  BRA `(.L_x_11) ;  /* 0x0000000000247947 */ /* 0x000fea0003800000 */
.L_x_10:
[----:B------:R-:W-:Y:S02]  /*0de0*/  ULDC.64 UR4, c[0x0][0x590] ;  /* 0x0001640000047ab9 */ /* 0x000fe40000000a00 */
[----:B------:R-:W-:-:S04]  /*0df0*/  ISETP.NE.U32.AND P0, PT, RZ, UR4, PT ;  /* 0x00000004ff007c0c */ /* 0x000fc8000bf05070 */
[----:B------:R-:W-:-:S13]  /*0e00*/  ISETP.NE.AND.EX P0, PT, RZ, UR5, PT, P0 ;  /* 0x00000005ff007c0c */ /* 0x000fda000bf05300 */
[----:B------:R-:W-:Y:S05]  /*0e10*/  @!P0 BRA `(.L_x_12) ;  /* 0x00000000000c8947 */ /* 0x000fea0003800000 */
[----:B0-----:R-:W1:Y:S02]  /*0e20*/  LDC.64 R4, c[0x0][0x590] ;  /* 0x00016400ff047b82 */ /* 0x001e640000000a00 */
[----:B-1----:R1:W5:Y:S01]  /*0e30*/  LDG.E R155, desc[UR36][R4.64] ;  /* 0x00000024049b7981 */ /* 0x002362000c1e1900 */
[----:B------:R-:W-:Y:S05]  /*0e40*/  BRA `(.L_x_11) ;  /* 0x0000000000087947 */ /* 0x000fea0003800000 */
.L_x_12:
[----:B------:R-:W-:Y:S02]  /*0e50*/  ULDC UR4, c[0x0][0x584] ;  /* 0x0001610000047ab9 */ /* 0x000fe40000000800 */
[----:B-1----:R-:W-:-:S07]  /*0e60*/  IMAD.U32 R155, RZ, RZ, UR4 ;  /* 0x00000004ff9b7e24 */ /* 0x002fce000f8e00ff */
.L_x_11:
[----:B------:R-:W-:-:S13]  /*0e70*/  LOP3.LUT P0, RZ, R0, 0xff, RZ, 0xc0, !PT ;  /* 0x000000ff00ff7812 */ /* 0x000fda000780c0ff */
[----:B------:R-:W-:Y:S05]  /*0e80*/  @!P0 EXIT ;  /* 0x000000000000894d */ /* 0x000fea0003800000 */
[----:B------:R-:W-:Y:S01]  /*0e90*/  ULDC UR4, c[0x0][0x28c] ;  /* 0x0000a30000047ab9 */ /* 0x000fe20000000800 */
[----:B------:R-:W-:Y:S01]  /*0ea0*/  LOP3.LUT R158, R19, 0x1, RZ, 0xfc, !PT ;  /* 0x00000001139e7812 */ /* 0x000fe200078efcff */
[----:B------:R-:W-:Y:S01]  /*0eb0*/  UIADD3 UR4, UR4, 0x7f, URZ ;  /* 0x0000007f04047890 */ /* 0x000fe2000fffe03f */
[----:B------:R-:W-:Y:S01]  /*0ec0*/  UMOV UR38, URZ ;  /* 0x0000003f00267c82 */ /* 0x000fe20008000000 */
[----:B------:R-:W-:Y:S02]  /*0ed0*/  UMOV UR39, URZ ;  /* 0x0000003f00277c82 */ /* 0x000fe40008000000 */
[----:B------:R-:W-:-:S04]  /*0ee0*/  USHF.R.S32.HI UR5, URZ, 0x1f, UR4 ;  /* 0x0000001f3f057899 */ /* 0x000fc80008011404 */
[----:B------:R-:W-:-:S04]  /*0ef0*/  ULEA.HI UR5, UR5, UR4, URZ, 0x7 ;  /* 0x0000000405057291 */ /* 0x000fc8000f8f383f */
[----:B------:R-:W-:-:S12]  /*0f00*/  USHF.R.S32.HI UR40, URZ, 0x7, UR5 ;  /* 0x000000073f287899 */ /* 0x000fd80008011405 */
.L_x_286:
[----:B------:R-:W-:Y:S01]  /*0f10*/  LOP3.LUT R0, R18, 0x80, RZ, 0xc0, !PT ;  /* 0x0000008012007812 */ /* 0x000fe200078ec0ff */
[----:B--2---:R-:W2:Y:S01]  /*0f20*/  S2UR UR7, SR_CgaCtaId ;  /* 0x00000000000779c3 */ /* 0x004ea20000008800 */
[----:B------:R-:W-:Y:S02]  /*0f30*/  UMOV UR6, 0x400 ;  /* 0x0000040000067882 */ /* 0x000fe40000000000 */
[----:B------:R-:W-:-:S06]  /*0f40*/  SHF.R.U32.HI R0, RZ, 0x7, R0 ;  /* 0x00000007ff007819 */ /* 0x000fcc0000011600 */
[----:B---3--:R-:W3:Y:S01]  /*0f50*/  SHFL.IDX PT, R0, R0, RZ, 0x1f ;  /* 0x00001fff00007589 */ /* 0x008ee200000e0000 */
[----:B--2---:R-:W-:Y:S01]  /*0f60*/  ULEA UR42, UR7, UR6, 0x18 ;  /* 0x00000006072a7291 */ /* 0x004fe2000f8ec03f */
[----:B---3--:R-:W-:-:S13]  /*0f70*/  R2UR UR4, R0 ;  /* 0x00000000000472ca */ /* 0x008fda00000e0000 */
[----:B------:R-:W-:-:S04]  /*0f80*/  ULEA.HI UR5, UR4, UR4, URZ, 0x1 ;  /* 0x0000000404057291 */ /* 0x000fc8000f8f083f */
[----:B------:R-:W-:-:S04]  /*0f90*/  ULOP3.LUT UR5, UR5, 0x7fffe, URZ, 0xc0, !UPT ;  /* 0x0007fffe05057892 */ /* 0x000fc8000f8ec03f */
[----:B------:R-:W-:-:S03]  /*0fa0*/  UIADD3 UR5, UR4, -UR5, URZ ;  /* 0x8000000504057290 */ /* 0x000fc6000fffe03f */
[----:B------:R-:W-:Y:S01]  /*0fb0*/  ULDC UR4, c[0x0][0x28c] ;  /* 0x0000a30000047ab9 */ /* 0x000fe20000000800 */
[----:B------:R-:W-:Y:S01]  /*0fc0*/  ULEA UR5, UR5, UR42, 0xd ;  /* 0x0000002a05057291 */ /* 0x000fe2000f8e683f */
[----:B------:R-:W-:-:S03]  /*0fd0*/  ISETP.LT.AND P0, PT, RZ, UR4, PT ;  /* 0x00000004ff007c0c */ /* 0x000fc6000bf01270 */
[----:B------:R-:W-:-:S04]  /*0fe0*/  UIADD3 UR5, UR5, 0x100, URZ ;  /* 0x0000010005057890 */ /* 0x000fc8000fffe03f */
[----:B------:R-:W-:-:S04]  /*0ff0*/  USHF.R.U32.HI UR5, URZ, 0x4, UR5 ;  /* 0x000000043f057899 */ /* 0x000fc80008011605 */
[----:B------:R-:W-:Y:S02]  /*1000*/  ULOP3.LUT UR41, UR5, 0x3fff, URZ, 0xc0, !UPT ;  /* 0x00003fff05297892 */ /* 0x000fe4000f8ec03f */
[----:B-1----:R-:W-:Y:S10]  /*1010*/  @P0 BRA `(.L_x_13) ;  /* 0x0000000000400947 */ /* 0x002ff40003800000 */
[----:B------:R-:W-:Y:S01]  /*1020*/  MOV R0, 0x0 ;  /* 0x0000000000007802 */ /* 0x000fe20000000f00 */
[----:B------:R-:W-:Y:S01]  /*1030*/  ULDC.64 UR4, c[0x4][0x68] ;  /* 0x01001a0000047ab9 */ /* 0x000fe20000000a00 */
[----:B------:R-:W-:Y:S01]  /*1040*/  ULDC.64 UR6, c[0x4][0x8] ;  /* 0x0100020000067ab9 */ /* 0x000fe20000000a00 */
[----:B01----:R-:W-:Y:S01]  /*1050*/  IMAD.U32 R4, RZ, RZ, UR4 ;  /* 0x00000004ff047e24 */ /* 0x003fe2000f8e00ff */
[----:B------:R0:W1:Y:S01]  /*1060*/  LDC.64 R14, c[0x4][R0] ;  /* 0x01000000000e7b82 */ /* 0x0000620000000a00 */
[----:B------:R-:W-:Y:S01]  /*1070*/  IMAD.U32 R5, RZ, RZ, UR5 ;  /* 0x00000005ff057e24 */ /* 0x000fe2000f8e00ff */
[----:B------:R-:W-:Y:S01]  /*1080*/  ULDC.64 UR4, c[0x4][0x70] ;  /* 0x01001c0000047ab9 */ /* 0x000fe20000000a00 */
[----:B------:R-:W-:Y:S02]  /*1090*/  IMAD.U32 R10, RZ, RZ, UR6 ;  /* 0x00000006ff0a7e24 */ /* 0x000fe4000f8e00ff */
[----:B------:R-:W-:Y:S02]  /*10a0*/  IMAD.U32 R6, RZ, RZ, UR4 ;  /* 0x00000004ff067e24 */ /* 0x000fe4000f8e00ff */
[----:B------:R-:W-:-:S02]  /*10b0*/  IMAD.U32 R7, RZ, RZ, UR5 ;  /* 0x00000005ff077e24 */ /* 0x000fc4000f8e00ff */
[----:B------:R-:W-:Y:S02]  /*10c0*/  IMAD.U32 R11, RZ, RZ, UR7 ;  /* 0x00000007ff0b7e24 */ /* 0x000fe4000f8e00ff */
[----:B------:R-:W-:Y:S02]  /*10d0*/  IMAD.MOV.U32 R8, RZ, RZ, 0x1e1 ;  /* 0x000001e1ff087424 */ /* 0x000fe400078e00ff */
[----:B------:R-:W-:Y:S02]  /*10e0*/  IMAD.MOV.U32 R12, RZ, RZ, 0x1 ;  /* 0x00000001ff0c7424 */ /* 0x000fe400078e00ff */
[----:B0-----:R-:W-:-:S07]  /*10f0*/  IMAD.MOV.U32 R13, RZ, RZ, RZ ;  /* 0x000000ffff0d7224 */ /* 0x001fce00078e00ff */
[----:B------:R-:W-:-:S07]  /*1100*/  LEPC R20, `(.L_x_13) ;  /* 0x000000001014794e */ /* 0x000fce0000000000 */
[----:B-1---5:R-:W-:Y:S05]  /*1110*/  CALL.ABS.NOINC R14 ;  /* 0x000000000e007343 */ /* 0x022fea0003c00000 */
.L_x_13:
[----:B------:R-:W-:-:S13]  /*1120*/  ISETP.NE.AND P0, PT, R158, 0x3, PT ;  /* 0x000000039e00780c */ /* 0x000fda0003f05270 */
[----:B------:R-:W-:Y:S05]  /*1130*/  @!P0 BRA `(.L_x_14) ;  /* 0x0000000000048947 */ /* 0x000fea0003800000 */
[----:B------:R-:W-:Y:S01]  /*1140*/  BPT.TRAP 0x1 ;  /* 0x000000040000795c */ /* 0x000fe20000300000 */
.L_x_14:
[----:B------:R-:W-:Y:S02]  /*1150*/  IMAD.U32 R3, RZ, RZ, UR39 ;  /* 0x00000027ff037e24 */ /* 0x000fe4000f8e00ff */
[----:B------:R-:W-:-:S03]  /*1160*/  IMAD.U32 R0, RZ, RZ, UR38 ;  /* 0x00000026ff007e24 */ /* 0x000fc6000f8e00ff */
[----:B------:R-:W-:Y:S02]  /*1170*/  LEA R3, R3, UR42, 0x3 ;  /* 0x0000002a03037c11 */ /* 0x000fe4000f8e18ff */
[----:B------:R-:W-:-:S04]  /*1180*/  SHF.L.U32 R0, R0, 0x1f, RZ ;  /* 0x0000001f00007819 */ /* 0x000fc800000006ff */
[----:B------:R2:W3:Y:S01]  /*1190*/  SYNCS.PHASECHK.TRANS64.TRYWAIT P1, [R3+URZ], R0 ;  /* 0x00000000030075a7 */ /* 0x0004e2000802017f */
[----:B------:R-:W-:Y:S05]  /*11a0*/  @!P0 BRA `(.L_x_15) ;  /* 0x0000000000048947 */ /* 0x000fea0003800000 */
[----:B------:R-:W-:Y:S01]  /*11b0*/  BPT.TRAP 0x1 ;  /* 0x000000040000795c */ /* 0x000fe20000300000 */
.L_x_15:
[----:B---3--:R-:W-:Y:S05]  /*11c0*/  @P1 BRA `(.L_x_16) ;  /* 0x0000000000081947 */ /* 0x008fea0003800000 */
[----:B------:R-:W3:Y:S02]  /*11d0*/  SYNCS.PHASECHK.TRANS64.TRYWAIT P1, [R3+URZ], R0 ;  /* 0x00000000030075a7 */ /* 0x000ee4000802017f */
[----:B---3--:R-:W-:Y:S05]  /*11e0*/  @!P1 BRA `(.L_x_17) ;  /* 0x000000a400f49947 */ /* 0x008fea0003800000 */
.L_x_16:
[----:B------:R-:W-:-:S04]  /*11f0*/  UISETP.LT.AND UP0, UPT, UR40, 0x1, UPT ;  /* 0x000000012800788c */ /* 0x000fc8000bf01270 */
[----:B------:R-:W-:-:S04]  /*1200*/  USEL UR4, UR40, 0x1, UP0 ;  /* 0x0000000128047887 */ /* 0x000fc80008000000 */
[----:B------:R-:W-:-:S06]  /*1210*/  UIADD3 UR4, UR40, -UR4, URZ ;  /* 0x8000000428047290 */ /* 0x000fcc000fffe03f */
[----:B--23--:R-:W-:Y:S01]  /*1220*/  IMAD.U32 R0, RZ, RZ, UR4 ;  /* 0x00000004ff007e24 */ /* 0x00cfe2000f8e00ff */
[----:B------:R-:W-:Y:S05]  /*1230*/  WARPSYNC.ALL ;  /* 0x0000000000007948 */ /* 0x000fea0003800000 */
[----:B------:R-:W-:Y:S01]  /*1240*/  ISETP.GE.AND P1, PT, R0, 0x1, PT ;  /* 0x000000010000780c */ /* 0x000fe20003f26270 */
[----:B------:R-:W-:Y:S01]  /*1250*/  UIADD3 UR4, UR42, 0x18100, URZ ;  /* 0x000181002a047890 */ /* 0x000fe2000fffe03f */
[----:B------:R-:W-:Y:S01]  /*1260*/  WARPGROUP.ARRIVE ;  /* 0x00000000000079c5 */ /* 0x000fe20000000000 */
[----:B------:R-:W-:Y:S01]  /*1270*/  UMOV UR9, 0x40000040 ;  /* 0x4000004000097882 */ /* 0x000fe20000000000 */
[----:B------:R-:W-:Y:S01]  /*1280*/  UMOV UR11, 0x40000040 ;  /* 0x40000040000b7882 */ /* 0x000fe20000000000 */
[----:B------:R-:W-:-:S04]  /*1290*/  USHF.R.U32.HI UR4, URZ, 0x4, UR4 ;  /* 0x000000043f047899 */ /* 0x000fc80008011604 */
[----:B------:R-:W-:Y:S02]  /*12a0*/  ULOP3.LUT UR5, UR4, 0x3fff, URZ, 0xc0, !UPT ;  /* 0x00003fff04057892 */ /* 0x000fe4000f8ec03f */
[----:B------:R-:W-:Y:S02]  /*12b0*/  ULOP3.LUT UR4, UR41, 0x10000, URZ, 0xfc, !UPT ;  /* 0x0001000029047892 */ /* 0x000fe4000f8efc3f */
[----:B------:R-:W-:Y:S02]  /*12c0*/  ULOP3.LUT UR5, UR5, 0x10000, URZ, 0xfc, !UPT ;  /* 0x0001000005057892 */ /* 0x000fe4000f8efc3f */
[----:B------:R-:W-:Y:S02]  /*12d0*/  ULEA UR6, UR39, UR4, 0xb ;  /* 0x0000000427067291 */ /* 0x000fe4000f8e583f */
[----:B------:R-:W-:-:S05]  /*12e0*/  ULEA UR7, UR39, UR5, 0xc ;  /* 0x0000000527077291 */ /* 0x000fca000f8e603f */
[----:B------:R-:W-:Y:S02]  /*12f0*/  UMOV UR8, UR6 ;  /* 0x0000000600087c82 */ /* 0x000fe40008000000 */
[----:B------:R-:W-:Y:S02]  /*1300*/  UMOV UR10, UR7 ;  /* 0x00000007000a7c82 */ /* 0x000fe40008000000 */
[----:B------:R-:W-:Y:S01]  /*1310*/  HGMMA.64x256x16.F32.BF16 R24, gdesc[UR8], RZ, !UPT, gsb0 ;  /* 0x03e00000081879f0 */ /* 0x000fe2000c0018ff */
[----:B------:R-:W-:Y:S02]  /*1320*/  UIADD3 UR8, UR6, 0x2, URZ ;  /* 0x0000000206087890 */ /* 0x000fe4000fffe03f */
[----:B------:R-:W-:Y:S01]  /*1330*/  UIADD3 UR10, UR7, 0x2, URZ ;  /* 0x00000002070a7890 */ /* 0x000fe2000fffe03f */
[----:B------:R-:W-:Y:S01]  /*1340*/  UMOV UR9, 0x40000040 ;  /* 0x4000004000097882 */ /* 0x000fe20000000000 */
[----:B------:R-:W-:Y:S01]  /*1350*/  UMOV UR11, 0x40000040 ;  /* 0x40000040000b7882 */ /* 0x000fe20000000000 */
[----:B------:R-:W-:-:S02]  /*1360*/  WARPGROUP.DEPBAR.LE gsb0, 0x0 ;  /* 0x00008000000079c5 */ /* 0x000fc40000010000 */
[----:B------:R-:W-:-:S15]  /*1370*/  WARPGROUP.ARRIVE ;  /* 0x00000000000079c5 */ /* 0x000fde0000000000 */
[----:B------:R-:W-:-:S05]  /*1380*/  NOP ;  /* 0x0000000000007918 */ /* 0x000fca0000000000 */
[----:B------:R-:W-:Y:S01]  /*1390*/  HGMMA.64x256x16.F32.BF16 R24, gdesc[UR8], R24, gsb0 ;  /* 0x03e00000081879f0 */ /* 0x000fe20008001818 */
[----:B------:R-:W-:Y:S02]  /*13a0*/  UIADD3 UR8, UR6, 0x4, URZ ;  /* 0x0000000406087890 */ /* 0x000fe4000fffe03f */
[----:B------:R-:W-:Y:S01]  /*13b0*/  UIADD3 UR10, UR7, 0x4, URZ ;  /* 0x00000004070a7890 */ /* 0x000fe2000fffe03f */
[----:B------:R-:W-:Y:S01]  /*13c0*/  UMOV UR9, 0x40000040 ;  /* 0x4000004000097882 */ /* 0x000fe20000000000 */
[----:B------:R-:W-:Y:S01]  /*13d0*/  UMOV UR11, 0x40000040 ;  /* 0x40000040000b7882 */ /* 0x000fe20000000000 */
[----:B------:R-:W-:Y:S02]  /*13e0*/  WARPGROUP.DEPBAR.LE gsb0, 0x0 ;  /* 0x00008000000079c5 */ /* 0x000fe40000010000 */
        /* <DEDUP_REMOVED lines=42> */
[----:B------:R-:W-:Y:S03]  /*1690*/  HGMMA.64x256x16.F32.BF16 R24, gdesc[UR8], R24, gsb0 ;  /* 0x03e00000081879f0 */ /* 0x000fe60008001818 */
[----:B------:R-:W-:Y:S02]  /*16a0*/  WARPGROUP.DEPBAR.LE gsb0, 0x0 ;  /* 0x00008000000079c5 */ /* 0x000fe40000010000 */
[----:B------:R-:W-:Y:S05]  /*16b0*/  @!P1 BRA `(.L_x_18) ;  /* 0x0000000400a49947 */ /* 0x000fea0003800000 */
[----:B------:R-:W-:-:S04]  /*16c0*/  UIADD3 UR6, UR39, 0x1, URZ ;  /* 0x0000000127067890 */ /* 0x000fc8000fffe03f */
[----:B------:R-:W-:-:S04]  /*16d0*/  UISETP.NE.AND UP0, UPT, UR6, 0x3, UPT ;  /* 0x000000030600788c */ /* 0x000fc8000bf05270 */
[----:B------:R-:W-:Y:S02]  /*16e0*/  USEL UR7, URZ, 0x1, UP0 ;  /* 0x000000013f077887 */ /* 0x000fe40008000000 */
[----:B------:R-:W-:Y:S02]  /*16f0*/  USEL UR6, UR6, URZ, UP0 ;  /* 0x0000003f06067287 */ /* 0x000fe40008000000 */
[----:B------:R-:W-:-:S06]  /*1700*/  ULOP3.LUT UR7, UR38, UR7, URZ, 0x3c, !UPT ;  /* 0x0000000726077292 */ /* 0x000fcc000f8e3c3f */
[----:B01----:R-:W-:Y:S01]  /*1710*/  IMAD.U32 R5, RZ, RZ, UR7 ;  /* 0x00000007ff057e24 */ /* 0x003fe2000f8e00ff */
[----:B------:R-:W-:-:S06]  /*1720*/  UMOV UR7, UR39 ;  /* 0x0000002700077c82 */ /* 0x000fcc0008000000 */
.L_x_25:
[----:B01----:R-:W-:Y:S05]  /*1730*/  @!P0 BRA `(.L_x_19) ;  /* 0x0000000000048947 */ /* 0x003fea0003800000 */
[----:B------:R-:W-:Y:S01]  /*1740*/  BPT.TRAP 0x1 ;  /* 0x000000040000795c */ /* 0x000fe20000300000 */
.L_x_19:
[----:B------:R-:W0:Y:S01]  /*1750*/  S2UR UR9, SR_CgaCtaId ;  /* 0x00000000000979c3 */ /* 0x000e220000008800 */
[----:B------:R-:W-:Y:S01]  /*1760*/  UMOV UR8, 0x400 ;  /* 0x0000040000087882 */ /* 0x000fe20000000000 */
[----:B------:R-:W-:Y:S01]  /*1770*/  SHF.L.U32 R3, R5, 0x1f, RZ ;  /* 0x0000001f05037819 */ /* 0x000fe200000006ff */
[----:B0-----:R-:W-:-:S04]  /*1780*/  ULEA UR8, UR9, UR8, 0x18 ;  /* 0x0000000809087291 */ /* 0x001fc8000f8ec03f */
[----:B------:R-:W-:-:S09]  /*1790*/  ULEA UR9, UR6, UR8, 0x3 ;  /* 0x0000000806097291 */ /* 0x000fd2000f8e183f */
[----:B------:R0:W1:Y:S01]  /*17a0*/  SYNCS.PHASECHK.TRANS64.TRYWAIT P1, [UR9], R3 ;  /* 0x00000003ff0075a7 */ /* 0x0000620008020149 */
[----:B------:R-:W-:Y:S05]  /*17b0*/  @!P0 BRA `(.L_x_20) ;  /* 0x0000000000048947 */ /* 0x000fea0003800000 */
[----:B------:R-:W-:Y:S01]  /*17c0*/  BPT.TRAP 0x1 ;  /* 0x000000040000795c */ /* 0x000fe20000300000 */
.L_x_20:
[----:B-1----:R-:W-:Y:S05]  /*17d0*/  @P1 BRA `(.L_x_21) ;  /* 0x0000000000081947 */ /* 0x002fea0003800000 */
[----:B------:R-:W1:Y:S02]  /*17e0*/  SYNCS.PHASECHK.TRANS64.TRYWAIT P1, [UR9], R3 ;  /* 0x00000003ff0075a7 */ /* 0x000e640008020149 */
[----:B-1----:R-:W-:Y:S05]  /*17f0*/  @!P1 BRA `(.L_x_22) ;  /* 0x000000a000849947 */ /* 0x002fea0003800000 */
.L_x_21:
[----:B------:R-:W-:Y:S01]  /*1800*/  ULEA UR9, UR6, UR4, 0xb ;  /* 0x0000000406097291 */ /* 0x000fe2000f8e583f */
[----:B------:R-:W-:Y:S01]  /*1810*/  WARPGROUP.ARRIVE ;  /* 0x00000000000079c5 */ /* 0x000fe20000000000 */
[----:B------:R-:W-:Y:S01]  /*1820*/  ULEA UR10, UR6, UR5, 0xc ;  /* 0x00000005060a7291 */ /* 0x000fe2000f8e603f */
[----:B------:R-:W-:Y:S01]  /*1830*/  UMOV UR13, 0x40000040 ;  /* 0x40000040000d7882 */ /* 0x000fe20000000000 */
[----:B------:R-:W-:-:S03]  /*1840*/  UMOV UR15, 0x40000040 ;  /* 0x40000040000f7882 */ /* 0x000fc60000000000 */
[----:B------:R-:W-:Y:S02]  /*1850*/  UMOV UR12, UR9 ;  /* 0x00000009000c7c82 */ /* 0x000fe40008000000 */
[----:B------:R-:W-:Y:S02]  /*1860*/  UMOV UR14, UR10 ;  /* 0x0000000a000e7c82 */ /* 0x000fe40008000000 */
[----:B------:R-:W-:Y:S01]  /*1870*/  HGMMA.64x256x16.F32.BF16 R24, gdesc[UR12], R24, gsb0 ;  /* 0x03e000000c1879f0 */ /* 0x000fe20008001818 */
        /* <DEDUP_REMOVED lines=58> */
[----:B------:R-:W-:Y:S01]  /*1c20*/  BPT.TRAP 0x1 ;  /* 0x000000040000795c */ /* 0x000fe20000300000 */
.L_x_23:
[----:B------:R-:W-:Y:S01]  /*1c30*/  ULEA UR8, UR7, UR8, 0x3 ;  /* 0x0000000807087291 */ /* 0x000fe2000f8e183f */
[----:B------:R-:W-:-:S03]  /*1c40*/  ISETP.GT.U32.AND P1, PT, R19, 0x1, PT ;  /* 0x000000011300780c */ /* 0x000fc60003f24070 */
[----:B------:R-:W-:-:S04]  /*1c50*/  UIADD3 UR8, UR8, 0x18, URZ ;  /* 0x0000001808087890 */ /* 0x000fc8000fffe03f */
[----:B------:R-:W-:-:S09]  /*1c60*/  UPRMT UR8, URZ, 0x654, UR8 ;  /* 0x000006543f087896 */ /* 0x000fd20008000008 */
[----:B------:R-:W-:Y:S01]  /*1c70*/  SYNCS.ARRIVE.TRANS64.RED.A1T0 RZ, [UR8], RZ ;  /* 0x000000ffffff79a7 */ /* 0x000fe20008100408 */
[----:B------:R-:W-:Y:S05]  /*1c80*/  @P1 BRA `(.L_x_24) ;  /* 0x0000000000041947 */ /* 0x000fea0003800000 */
[----:B------:R-:W-:Y:S01]  /*1c90*/  BPT.TRAP 0x1 ;  /* 0x000000040000795c */ /* 0x000fe20000300000 */
.L_x_24:
[----:B------:R-:W-:Y:S01]  /*1ca0*/  UIADD3 UR6, UR6, 0x1, URZ ;  /* 0x0000000106067890 */ /* 0x000fe2000fffe03f */
[C---:B------:R-:W-:Y:S01]  /*1cb0*/  ISETP.GT.AND P1, PT, R0.reuse, 0x1, PT ;  /* 0x000000010000780c */ /* 0x040fe20003f24270 */
[----:B------:R-:W-:Y:S01]  /*1cc0*/  UIADD3 UR7, UR7, 0x1, URZ ;  /* 0x0000000107077890 */ /* 0x000fe2000fffe03f */
[----:B------:R-:W-:Y:S01]  /*1cd0*/  VIADD R0, R0, 0xffffffff ;  /* 0xffffffff00007836 */ /* 0x000fe20000000000 */
[----:B------:R-:W-:Y:S02]  /*1ce0*/  UISETP.NE.AND UP0, UPT, UR6, 0x3, UPT ;  /* 0x000000030600788c */ /* 0x000fe4000bf05270 */
[----:B------:R-:W-:Y:S02]  /*1cf0*/  UISETP.NE.AND UP1, UPT, UR7, 0x3, UPT ;  /* 0x000000030700788c */ /* 0x000fe4000bf25270 */
[----:B------:R-:W-:Y:S02]  /*1d00*/  USEL UR8, URZ, 0x1, UP0 ;  /* 0x000000013f087887 */ /* 0x000fe40008000000 */
[----:B------:R-:W-:-:S02]  /*1d10*/  USEL UR6, UR6, URZ, UP0 ;  /* 0x0000003f06067287 */ /* 0x000fc40008000000 */
[----:B------:R-:W-:Y:S02]  /*1d20*/  USEL UR7, UR7, URZ, UP1 ;  /* 0x0000003f07077287 */ /* 0x000fe40008800000 */
[----:B------:R-:W-:Y:S01]  /*1d30*/  LOP3.LUT R5, R5, UR8, RZ, 0x3c, !PT ;  /* 0x0000000805057c12 */ /* 0x000fe2000f8e3cff */
[----:B------:R-:W-:Y:S09]  /*1d40*/  @P1 BRA `(.L_x_25) ;  /* 0xfffffff800781947 */ /* 0x000ff2000383ffff */
.L_x_18:
[----:B------:R-:W2:Y:S02]  /*1d50*/  LDC R0, c[0x0][0x28c] ;  /* 0x0000a300ff007b82 */ /* 0x000ea40000000800 */
[----:B--2---:R-:W-:-:S13]  /*1d60*/  ISETP.GE.AND P1, PT, R0, 0x1, PT ;  /* 0x000000010000780c */ /* 0x004fda0003f26270 */
[----:B------:R-:W-:Y:S05]  /*1d70*/  @!P1 BRA `(.L_x_26) ;  /* 0x0000000000489947 */ /* 0x000fea0003800000 */
[----:B------:R-:W-:Y:S05]  /*1d80*/  @!P0 BRA `(.L_x_27) ;  /* 0x0000000000048947 */ /* 0x000fea0003800000 */
[----:B------:R-:W-:Y:S01]  /*1d90*/  BPT.TRAP 0x1 ;  /* 0x000000040000795c */ /* 0x000fe20000300000 */
.L_x_27:
[----:B------:R-:W2:Y:S01]  /*1da0*/  S2UR UR7, SR_CgaCtaId ;  /* 0x00000000000779c3 */ /* 0x000ea20000008800 */
[----:B------:R-:W-:Y:S01]  /*1db0*/  UISETP.LT.AND UP0, UPT, UR40, 0x1, UPT ;  /* 0x000000012800788c */ /* 0x000fe2000bf01270 */
[----:B------:R-:W-:-:S03]  /*1dc0*/  ISETP.GT.U32.AND P0, PT, R19, 0x1, PT ;  /* 0x000000011300780c */ /* 0x000fc60003f04070 */
[----:B------:R-:W-:-:S04]  /*1dd0*/  USEL UR6, UR40, 0x1, UP0 ;  /* 0x0000000128067887 */ /* 0x000fc80008000000 */
[----:B------:R-:W-:-:S04]  /*1de0*/  UIADD3 UR6, UR39, UR40, -UR6 ;  /* 0x0000002827067290 */ /* 0x000fc8000fffe806 */
[----:B------:R-:W-:-:S04]  /*1df0*/  UIMAD.WIDE.U32 UR4, UR6, -0x55555555, URZ ;  /* 0xaaaaaaab060478a5 */ /* 0x000fc8000f8e003f */
[----:B------:R-:W-:-:S03]  /*1e00*/  USHF.R.U32.HI UR4, URZ, 0x1, UR5 ;  /* 0x000000013f047899 */ /* 0x000fc60008011605 */
[----:B------:R-:W-:Y:S01]  /*1e10*/  UMOV UR5, 0x400 ;  /* 0x0000040000057882 */ /* 0x000fe20000000000 */
[----:B------:R-:W-:Y:S02]  /*1e20*/  UIMAD UR6, UR4, -0x3, UR6 ;  /* 0xfffffffd040678a4 */ /* 0x000fe4000f8e0206 */
[----:B--2---:R-:W-:-:S04]  /*1e30*/  ULEA UR5, UR7, UR5, 0x18 ;  /* 0x0000000507057291 */ /* 0x004fc8000f8ec03f */
[----:B------:R-:W-:-:S04]  /*1e40*/  ULEA UR6, UR6, UR5, 0x3 ;  /* 0x0000000506067291 */ /* 0x000fc8000f8e183f */
[----:B------:R-:W-:-:S04]  /*1e50*/  UIADD3 UR6, UR6, 0x18, URZ ;  /* 0x0000001806067890 */ /* 0x000fc8000fffe03f */
[----:B------:R-:W-:-:S09]  /*1e60*/  UPRMT UR6, URZ, 0x654, UR6 ;  /* 0x000006543f067896 */ /* 0x000fd20008000006 */
[----:B------:R-:W-:Y:S01]  /*1e70*/  SYNCS.ARRIVE.TRANS64.RED.A1T0 RZ, [UR6], RZ ;  /* 0x000000ffffff79a7 */ /* 0x000fe20008100406 */
[----:B------:R-:W-:Y:S05]  /*1e80*/  @P0 BRA `(.L_x_26) ;  /* 0x0000000000040947 */ /* 0x000fea0003800000 */
[----:B------:R-:W-:Y:S01]  /*1e90*/  BPT.TRAP 0x1 ;  /* 0x000000040000795c */ /* 0x000fe20000300000 */
.L_x_26:
[----:B------:R-:W2:Y:S01]  /*1ea0*/  LDC R7, c[0x0][0x288] ;  /* 0x0000a200ff077b82 */ /* 0x000ea20000000800 */
[----:B01----:R-:W-:Y:S01]  /*1eb0*/  SHF.R.U32.HI R3, RZ, 0x2, R18 ;  /* 0x00000002ff037819 */ /* 0x003fe20000011612 */
[----:B------:R-:W-:Y:S01]  /*1ec0*/  UIADD3 UR39, UR40, UR39, URZ ;  /* 0x0000002728277290 */ /* 0x000fe2000fffe03f */
[C---:B------:R-:W-:Y:S01]  /*1ed0*/  LOP3.LUT R4, R18.reuse, 0x60, RZ, 0xc0, !PT ;  /* 0x0000006012047812 */ /* 0x040fe200078ec0ff */
[----:B------:R-:W-:Y:S01]  /*1ee0*/  ULDC UR7, c[0x0][0x284] ;  /* 0x0000a10000077ab9 */ /* 0x000fe20000000800 */
[----:B------:R-:W-:Y:S01]  /*1ef0*/  LOP3.LUT R3, R3, 0x7, RZ, 0xc0, !PT ;  /* 0x0000000703037812 */ /* 0x000fe200078ec0ff */
[----:B------:R-:W-:Y:S01]  /*1f00*/  UISETP.GT.U32.AND UP0, UPT, UR39, 0x2, UPT ;  /* 0x000000022700788c */ /* 0x000fe2000bf04070 */
[----:B------:R-:W-:Y:S01]  /*1f10*/  SHF.R.U32.HI R10, RZ, 0x1, R4 ;  /* 0x00000001ff0a7819 */ /* 0x000fe20000011604 */
[----:B------:R-:W-:Y:S01]  /*1f20*/  IMAD.SHL.U32 R4, R18, 0x2, RZ ;  /* 0x0000000212047824 */ /* 0x000fe200078e00ff */
[----:B------:R-:W-:Y:S01]  /*1f30*/  LOP3.LUT R0, R22, 0x1, RZ, 0xc0, !PT ;  /* 0x0000000116007812 */ /* 0x000fe200078ec0ff */
[----:B------:R-:W-:Y:S01]  /*1f40*/  UISETP.LT.U32.AND UP0, UPT, UR40, 0x3, UP0 ;  /* 0x000000032800788c */ /* 0x000fe20008701070 */
[----:B------:R-:W-:Y:S01]  /*1f50*/  IADD3 R5, RZ, -R10, -R3 ;  /* 0x8000000aff057210 */ /* 0x000fe20007ffe803 */
[----:B------:R-:W-:Y:S01]  /*1f60*/  UISETP.GE.U32.AND UP1, UPT, UR40, 0x3, UPT ;  /* 0x000000032800788c */ /* 0x000fe2000bf26070 */
[----:B------:R-:W-:Y:S01]  /*1f70*/  LOP3.LUT R9, R4, 0x6, RZ, 0xc0, !PT ;  /* 0x0000000604097812 */ /* 0x000fe200078ec0ff */
[C---:B------:R-:W-:Y:S01]  /*1f80*/  IMAD.SHL.U32 R6, R0.reuse, 0x40, RZ ;  /* 0x0000004000067824 */ /* 0x040fe200078e00ff */
[----:B------:R-:W-:Y:S01]  /*1f90*/  SHF.R.S32.HI R21, RZ, 0x1f, R23 ;  /* 0x0000001fff157819 */ /* 0x000fe20000011417 */
[----:B------:R-:W-:Y:S01]  /*1fa0*/  IMAD R11, R0, -0x40, R5 ;  /* 0xffffffc0000b7824 */ /* 0x000fe200078e0205 */
[----:B------:R-:W-:Y:S01]  /*1fb0*/  LOP3.LUT R0, R18, 0x3, RZ, 0xc0, !PT ;  /* 0x0000000312007812 */ /* 0x000fe200078ec0ff */
[----:B------:R-:W-:Y:S01]  /*1fc0*/  ULDC.64 UR8, c[0x0][0x5d0] ;  /* 0x0001740000087ab9 */ /* 0x000fe20000000a00 */
[----:B------:R-:W-:Y:S01]  /*1fd0*/  PRMT R8, R9, 0x6540, R152 ;  /* 0x0000654009087816 */ /* 0x000fe20000000098 */
[----:B------:R-:W-:Y:S01]  /*1fe0*/  IMAD.SHL.U32 R152, R152, 0x100, RZ ;  /* 0x0000010098987824 */ /* 0x000fe200078e00ff */
[----:B------:R-:W-:Y:S01]  /*1ff0*/  UIMAD.WIDE.U32 UR4, UR39, -0x55555555, URZ ;  /* 0xaaaaaaab270478a5 */ /* 0x000fe2000f8e003f */
[----:B------:R-:W-:Y:S01]  /*2000*/  IMAD R4, R21, UR8, RZ ;  /* 0x0000000815047c24 */ /* 0x000fe2000f8e02ff */
[----:B------:R-:W-:Y:S01]  /*2010*/  USEL UR6, URZ, 0x1, !UP0 ;  /* 0x000000013f067887 */ /* 0x000fe2000c000000 */
[----:B--2---:R-:W-:Y:S01]  /*2020*/  IMAD R13, R0, -0x2, R7 ;  /* 0xfffffffe000d7824 */ /* 0x004fe200078e0207 */
[----:B------:R-:W-:Y:S01]  /*2030*/  ISETP.GE.AND P0, PT, R152, R7, PT ;  /* 0x000000079800720c */ /* 0x000fe20003f06270 */
[C---:B------:R-:W-:Y:S01]  /*2040*/  IMAD.SHL.U32 R0, R153.reuse, 0x80, RZ ;  /* 0x0000008099007824 */ /* 0x040fe200078e00ff */
[----:B------:R-:W-:Y:S01]  /*2050*/  SHF.R.S32.HI R9, RZ, 0x1f, R8 ;  /* 0x0000001fff097819 */ /* 0x000fe20000011408 */
[----:B------:R-:W-:Y:S01]  /*2060*/  USHF.R.U32.HI UR4, URZ, 0x1, UR5 ;  /* 0x000000013f047899 */ /* 0x000fe20008011605 */
[----:B------:R-:W-:Y:S01]  /*2070*/  LOP3.LUT R3, R6, 0x40, R3, 0xe2, !PT ;  /* 0x0000004006037812 */ /* 0x000fe200078ee203 */
[----:B------:R-:W-:Y:S01]  /*2080*/  ULOP3.LUT UR38, UR38, UR6, URZ, 0x3c, !UPT ;  /* 0x0000000626267292 */ /* 0x000fe2000f8e3c3f */
[C---:B------:R-:W-:Y:S01]  /*2090*/  ISETP.GE.OR P0, PT, R0.reuse, UR7, P0 ;  /* 0x0000000700007c0c */ /* 0x040fe20008706670 */
[----:B------:R-:W-:Y:S01]  /*20a0*/  IMAD.WIDE R6, R153, 0x80, RZ ;  /* 0x0000008099067825 */ /* 0x000fe200078e02ff */
[----:B------:R-:W-:Y:S01]  /*20b0*/  UIMAD UR39, UR4, -0x3, UR39 ;  /* 0xfffffffd042778a4 */ /* 0x000fe2000f8e0227 */
[----:B------:R-:W-:Y:S01]  /*20c0*/  IADD3 R0, -R0, UR7, R11 ;  /* 0x0000000700007c10 */ /* 0x000fe2000fffe10b */
[----:B------:R-:W-:Y:S01]  /*20d0*/  @UP1 ULOP3.LUT UR38, UR38, 0x1, UR4, 0x78, !UPT ;  /* 0x0000000126261892 */ /* 0x000fe2000f8e7804 */
[C---:B------:R-:W-:Y:S01]  /*20e0*/  IMAD R15, R23.reuse, UR9, R4 ;  /* 0x00000009170f7c24 */ /* 0x040fe2000f8e0204 */
[----:B------:R-:W-:Y:S01]  /*20f0*/  LOP3.LUT R167, R6, R3, R10, 0xfe, !PT ;  /* 0x0000000306a77212 */ /* 0x000fe200078efe0a */
[----:B------:R-:W-:-:S04]  /*2100*/  IMAD.WIDE.U32 R4, R23, UR8, R8 ;  /* 0x0000000817047c25 */ /* 0x000fc8000f8e0008 */
[----:B------:R-:W-:Y:S02]  /*2110*/  IMAD.IADD R5, R5, 0x1, R15 ;  /* 0x0000000105057824 */ /* 0x000fe400078e020f */
[----:B------:R-:W-:Y:S02]  /*2120*/  IMAD.IADD R3, R13, 0x1, -R152 ;  /* 0x000000010d037824 */ /* 0x000fe400078e0a98 */
[----:B------:R-:W-:Y:S01]  /*2130*/  IMAD.MOV.U32 R153, RZ, RZ, -0x1 ;  /* 0xffffffffff997424 */ /* 0x000fe200078e00ff */
[----:B------:R-:W-:Y:S06]  /*2140*/  @P0 BRA `(.L_x_28) ;  /* 0x0000007800dc0947 */ /* 0x000fec0003800000 */
[----:B------:R-:W0:Y:S01]  /*2150*/  LDC.64 R10, c[0x0][0x5c8] ;  /* 0x00017200ff0a7b82 */ /* 0x000e220000000a00 */
[----:B-----5:R-:W-:Y:S01]  /*2160*/  FSETP.NEU.AND P0, PT, R155, RZ, PT ;  /* 0x000000ff9b00720b */ /* 0x020fe20003f0d000 */
[----:B------:R-:W-:Y:S01]  /*2170*/  BSSY B0, `(.L_x_28) ;  /* 0x00007b4000007945 */ /* 0x000fe20003800000 */
[----:B------:R-:W-:-:S04]  /*2180*/  ISETP.GT.AND P2, PT, R3, RZ, PT ;  /* 0x000000ff0300720c */ /* 0x000fc80003f44270 */
[----:B------:R-:W-:Y:S01]  /*2190*/  ISETP.GT.AND P1, PT, R0, RZ, P2 ;  /* 0x000000ff0000720c */ /* 0x000fe20001724270 */
[-C--:B0-----:R-:W-:Y:S02]  /*21a0*/  IMAD R12, R7, R10.reuse, RZ ;  /* 0x0000000a070c7224 */ /* 0x081fe400078e02ff */
[----:B------:R-:W-:-:S04]  /*21b0*/  IMAD.WIDE.U32 R160, R167, R10, R4 ;  /* 0x0000000aa7a07225 */ /* 0x000fc800078e0004 */
[----:B------:R-:W-:-:S04]  /*21c0*/  IMAD R5, R167, R11, R12 ;  /* 0x0000000ba7057224 */ /* 0x000fc800078e020c */
[----:B------:R-:W-:Y:S01]  /*21d0*/  IMAD.IADD R169, R161, 0x1, R5 ;  /* 0x00000001a1a97824 */ /* 0x000fe200078e0205 */
[----:B------:R-:W-:Y:S06]  /*21e0*/  @!P0 BRA `(.L_x_29) ;  /* 0x0000005400988947 */ /* 0x000fec0003800000 */
[----:B------:R-:W0:Y:S01]  /*21f0*/  LDC.64 R14, c[0x0][0x5b8] ;  /* 0x00016e00ff0e7b82 */ /* 0x000e220000000a00 */
[----:B------:R-:W-:-:S07]  /*2200*/  ULDC.64 UR4, c[0x0][0x5c0] ;  /* 0x0001700000047ab9 */ /* 0x000fce0000000a00 */
[----:B------:R-:W1:Y:S08]  /*2210*/  LDC.64 R164, c[0x0][0x5b0] ;  /* 0x00016c00ffa47b82 */ /* 0x000e700000000a00 */
[----:B------:R-:W2:Y:S01]  /*2220*/  LDC.64 R12, c[0x0][0x5a8] ;  /* 0x00016a00ff0c7b82 */ /* 0x000ea20000000a00 */
[-C--:B0-----:R-:W-:Y:S02]  /*2230*/  IMAD R4, R21, R14.reuse, RZ ;  /* 0x0000000e15047224 */ /* 0x081fe400078e02ff */
[----:B------:R-:W-:-:S04]  /*2240*/  IMAD.WIDE.U32 R162, R23, R14, R8 ;  /* 0x0000000e17a27225 */ /* 0x000fc800078e0008 */
[----:B------:R-:W-:Y:S02]  /*2250*/  IMAD R159, R23, R15, R4 ;  /* 0x0000000f179f7224 */ /* 0x000fe400078e0204 */
[-C--:B-1----:R-:W-:Y:S02]  /*2260*/  IMAD R6, R7, R164.reuse, RZ ;  /* 0x000000a407067224 */ /* 0x082fe400078e02ff */
[----:B------:R-:W-:Y:S02]  /*2270*/  IMAD.IADD R21, R163, 0x1, R159 ;  /* 0x00000001a3157824 */ /* 0x000fe400078e029f */
[----:B------:R-:W-:Y:S02]  /*2280*/  IMAD.MOV.U32 R20, RZ, RZ, R162 ;  /* 0x000000ffff147224 */ /* 0x000fe400078e00a2 */
[C---:B------:R-:W-:Y:S02]  /*2290*/  IMAD R161, R167.reuse, R165, R6 ;  /* 0x000000a5a7a17224 */ /* 0x040fe400078e0206 */
[----:B------:R-:W-:-:S04]  /*22a0*/  IMAD.WIDE.U32 R4, R167, R164, R20 ;  /* 0x000000a4a7047225 */ /* 0x000fc800078e0014 */
[----:B------:R-:W-:Y:S01]  /*22b0*/  IMAD.IADD R5, R5, 0x1, R161 ;  /* 0x0000000105057824 */ /* 0x000fe200078e02a1 */
[----:B--2---:R-:W-:-:S04]  /*22c0*/  LEA R6, P0, R4, R12, 0x1 ;  /* 0x0000000c04067211 */ /* 0x004fc800078008ff */
[----:B------:R-:W-:-:S05]  /*22d0*/  LEA.HI.X R7, R4, R13, R5, 0x1, P0 ;  /* 0x0000000d04077211 */ /* 0x000fca00000f0c05 */
[----:B------:R0:W2:Y:S01]  /*22e0*/  @P1 LDG.E.LTC128B.U16 R15, desc[UR36][R6.64] ;  /* 0x00000024060f1981 */ /* 0x0000a2000c1e1520 */
[----:B------:R-:W-:Y:S01]  /*22f0*/  IMAD.WIDE.U32 R156, R167, R164, R8 ;  /* 0x000000a4a79c7225 */ /* 0x000fe200078e0008 */
[----:B------:R-:W-:Y:S03]  /*2300*/  BSSY B1, `(.L_x_30) ;  /* 0x0000013000017945 */ /* 0x000fe60003800000 */
[----:B------:R-:W-:Y:S02]  /*2310*/  IMAD.IADD R157, R161, 0x1, R157 ;  /* 0x00000001a19d7824 */ /* 0x000fe400078e029d */
[----:B------:R-:W-:-:S04]  /*2320*/  IMAD.WIDE.U32 R156, R23, R14, R156 ;  /* 0x0000000e179c7225 */ /* 0x000fc800078e009c */
[----:B0-----:R-:W-:Y:S01]  /*2330*/  IMAD.IADD R7, R159, 0x1, R157 ;  /* 0x000000019f077824 */ /* 0x001fe200078e029d */
[----:B------:R-:W-:Y:S02]  /*2340*/  LEA R6, P4, R156, R12, 0x1 ;  /* 0x0000000c9c067211 */ /* 0x000fe400078808ff */
[----:B------:R-:W-:Y:S02]  /*2350*/  SHF.L.U64.HI R157, R164, 0x3, R165 ;  /* 0x00000003a49d7819 */ /* 0x000fe400000102a5 */
[----:B------:R-:W-:Y:S01]  /*2360*/  LEA.HI.X R7, R156, R13, R7, 0x1, P4 ;  /* 0x0000000d9c077211 */ /* 0x000fe200020f0c07 */
[----:B------:R-:W-:Y:S02]  /*2370*/  IMAD.SHL.U32 R156, R164, 0x8, RZ ;  /* 0x00000008a49c7824 */ /* 0x000fe400078e00ff */
[----:B--2---:R-:W-:-:S04]  /*2380*/  IMAD.U32 R4, R15, 0x10000, RZ ;  /* 0x000100000f047824 */ /* 0x004fc800078e00ff */
[----:B------:R-:W-:Y:S01]  /*2390*/  FMUL R5, R4, R155 ;  /* 0x0000009b04057220 */ /* 0x000fe20000400000 */
[----:B------:R-:W-:-:S03]  /*23a0*/  LEA R4, P0, R160, UR4, 0x1 ;  /* 0x00000004a0047c11 */ /* 0x000fc6000f8008ff */
[----:B------:R-:W-:Y:S01]  /*23b0*/  FFMA R24, R24, R154, R5 ;  /* 0x0000009a18187223 */ /* 0x000fe20000000005 */
[----:B------:R-:W-:Y:S02]  /*23c0*/  LEA.HI.X R5, R160, UR5, R169, 0x1, P0 ;  /* 0x00000005a0057c11 */ /* 0x000fe400080f0ca9 */
[----:B------:R-:W-:Y:S02]  /*23d0*/  ISETP.GT.AND P0, PT, R3, 0x1, PT ;  /* 0x000000010300780c */ /* 0x000fe40003f04270 */
[----:B------:R-:W-:Y:S02]  /*23e0*/  F2FP.BF16.F32.PACK_AB R24, RZ, R24 ;  /* 0x00000018ff18723e */ /* 0x000fe400000010ff */
[----:B------:R-:W-:-:S03]  /*23f0*/  ISETP.GT.AND P3, PT, R0, RZ, P0 ;  /* 0x000000ff0000720c */ /* 0x000fc60000764270 */
[----:B------:R0:W-:Y:S10]  /*2400*/  @P1 STG.E.U16 desc[UR36][R4.64], R24 ;  /* 0x0000001804001986 */ /* 0x0001f4000c101524 */
[----:B------:R-:W-:Y:S05]  /*2410*/  @!P3 BRA `(.L_x_31) ;  /* 0x000000000004b947 */ /* 0x000fea0003800000 */
[----:B------:R1:W5:Y:S02]  /*2420*/  LDG.E.LTC128B.U16 R15, desc[UR36][R6.64+0x2] ;  /* 0x00000224060f7981 */ /* 0x000364000c1e1520 */
.L_x_31:
[----:B------:R-:W-:Y:S05]  /*2430*/  BSYNC B1 ;  /* 0x0000000000017941 */ /* 0x000fea0003800000 */
.L_x_30:
[----:B-----5:R-:W-:Y:S01]  /*2440*/  IMAD.U32 R20, R15, 0x10000, RZ ;  /* 0x000100000f147824 */ /* 0x020fe200078e00ff */
[----:B------:R-:W-:Y:S01]  /*2450*/  ISETP.GT.AND P2, PT, R0, 0x8, P2 ;  /* 0x000000080000780c */ /* 0x000fe20001744270 */
[----:B------:R-:W-:Y:S01]  /*2460*/  IMAD.WIDE.U32 R156, R167, R164, R156 ;  /* 0x000000a4a79c7225 */ /* 0x000fe200078e009c */
[----:B------:R-:W-:-:S03]  /*2470*/  PRMT R152, R15, 0x7610, R152 ;  /* 0x000076100f987816 */ /* 0x000fc60000000098 */
[----:B------:R-:W-:Y:S01]  /*2480*/  FMUL R20, R20, R155 ;  /* 0x0000009b14147220 */ /* 0x000fe20000400000 */
[----:B------:R-:W-:Y:S01]  /*2490*/  IMAD.IADD R161, R161, 0x1, R157 ;  /* 0x00000001a1a17824 */ /* 0x000fe200078e029d */
[----:B------:R-:W-:Y:S02]  /*24a0*/  IADD3 R162, P1, R162, R156, RZ ;  /* 0x0000009ca2a27210 */ /* 0x000fe40007f3e0ff */
[----:B------:R-:W-:-:S03]  /*24b0*/  FFMA R25, R25, R154, R20 ;  /* 0x0000009a19197223 */ /* 0x000fc60000000014 */
[----:B------:R-:W-:Y:S02]  /*24c0*/  IMAD.X R21, R161, 0x1, R21, P1 ;  /* 0x00000001a1157824 */ /* 0x000fe400008e0615 */
[----:B------:R-:W-:Y:S02]  /*24d0*/  F2FP.BF16.F32.PACK_AB R25, RZ, R25 ;  /* 0x00000019ff19723e */ /* 0x000fe400000010ff */
[C---:B------:R-:W-:Y:S02]  /*24e0*/  LEA R20, P1, R162.reuse, R12, 0x1 ;  /* 0x0000000ca2147211 */ /* 0x040fe400078208ff */
[----:B------:R-:W-:Y:S02]  /*24f0*/  PRMT R157, R25, 0x7610, R157 ;  /* 0x00007610199d7816 */ /* 0x000fe4000000009d */
[----:B------:R-:W-:-:S03]  /*2500*/  LEA.HI.X R21, R162, R13, R21, 0x1, P1 ;  /* 0x0000000da2157211 */ /* 0x000fc600008f0c15 */
[----:B------:R2:W-:Y:S04]  /*2510*/  @P3 STG.E.U16 desc[UR36][R4.64+0x2], R157 ;  /* 0x0000029d04003986 */ /* 0x0005e8000c101524 */
[----:B------:R-:W0:Y:S01]  /*2520*/  @P2 LDG.E.LTC128B.U16 R152, desc[UR36][R20.64] ;  /* 0x0000002414982981 */ /* 0x000e22000c1e1520 */
[----:B------:R-:W-:Y:S01]  /*2530*/  IADD3 R8, P1, R8, R156, RZ ;  /* 0x0000009c08087210 */ /* 0x000fe20007f3e0ff */
[----:B------:R-:W-:Y:S01]  /*2540*/  BSSY B1, `(.L_x_32) ;  /* 0x0000011000017945 */ /* 0x000fe20003800000 */
[----:B------:R-:W-:Y:S02]  /*2550*/  SHF.L.U64.HI R11, R10, 0x4, R11 ;  /* 0x000000040a0b7819 */ /* 0x000fe4000001020b */
[----:B------:R-:W-:Y:S01]  /*2560*/  ISETP.GT.AND P0, PT, R0, 0x8, P0 ;  /* 0x000000080000780c */ /* 0x000fe20000704270 */
[----:B------:R-:W-:Y:S01]  /*2570*/  IMAD.X R9, R9, 0x1, R161, P1 ;  /* 0x0000000109097824 */ /* 0x000fe200008e06a1 */
[----:B------:R-:W-:Y:S01]  /*2580*/  LEA R10, P1, R10, R4, 0x4 ;  /* 0x000000040a0a7211 */ /* 0x000fe200078220ff */
[----:B------:R-:W-:-:S04]  /*2590*/  IMAD.WIDE.U32 R14, R23, R14, R8 ;  /* 0x0000000e170e7225 */ /* 0x000fc800078e0008 */
[----:B------:R-:W-:Y:S01]  /*25a0*/  IMAD.X R11, R11, 0x1, R5, P1 ;  /* 0x000000010b0b7824 */ /* 0x000fe200008e0605 */
[----:B------:R-:W-:Y:S01]  /*25b0*/  LEA R8, P3, R14, R12, 0x1 ;  /* 0x0000000c0e087211 */ /* 0x000fe200078608ff */
[----:B------:R-:W-:-:S05]  /*25c0*/  IMAD.IADD R9, R159, 0x1, R15 ;  /* 0x000000019f097824 */ /* 0x000fca00078e020f */
[----:B------:R-:W-:Y:S01]  /*25d0*/  LEA.HI.X R9, R14, R13, R9, 0x1, P3 ;  /* 0x0000000d0e097211 */ /* 0x000fe200018f0c09 */
[----:B0-----:R-:W-:-:S04]  /*25e0*/  IMAD.U32 R24, R152, 0x10000, RZ ;  /* 0x0001000098187824 */ /* 0x001fc800078e00ff */
[----:B------:R-:W-:-:S04]  /*25f0*/  FMUL R25, R24, R155 ;  /* 0x0000009b18197220 */ /* 0x000fc80000400000 */
[----:B------:R-:W-:-:S05]  /*2600*/  FFMA R25, R26, R154, R25 ;  /* 0x0000009a1a197223 */ /* 0x000fca0000000019 */
[----:B------:R-:W-:-:S05]  /*2610*/  F2FP.BF16.F32.PACK_AB R25, RZ, R25 ;  /* 0x00000019ff19723e */ /* 0x000fca00000010ff */
[----:B------:R2:W-:Y:S01]  /*2620*/  @P2 STG.E.U16 desc[UR36][R10.64], R25 ;  /* 0x000000190a002986 */ /* 0x0005e2000c101524 */
[----:B------:R-:W-:Y:S05]  /*2630*/  @!P0 BRA `(.L_x_33) ;  /* 0x0000000000048947 */ /* 0x000fea0003800000 */
[----:B------:R0:W5:Y:S02]  /*2640*/  LDG.E.LTC128B.U16 R152, desc[UR36][R8.64+0x2] ;  /* 0x0000022408987981 */ /* 0x000164000c1e1520 */
.L_x_33:
[----:B------:R-:W-:Y:S05]  /*2650*/  BSYNC B1 ;  /* 0x0000000000017941 */ /* 0x000fea0003800000 */
.L_x_32:
[----:B-----5:R-:W-:Y:S01]  /*2660*/  IMAD.U32 R12, R152, 0x10000, RZ ;  /* 0x00010000980c7824 */ /* 0x020fe200078e00ff */
[----:B------:R-:W-:Y:S01]  /*2670*/  ISETP.GT.AND P1, PT, R3, 0x8, PT ;  /* 0x000000080300780c */ /* 0x000fe20003f24270 */
[----:B------:R-:W-:Y:S02]  /*2680*/  BSSY B1, `(.L_x_34) ;  /* 0x0000008000017945 */ /* 0x000fe40003800000 */
[----:B------:R-:W-:Y:S01]  /*2690*/  FMUL R12, R12, R155 ;  /* 0x0000009b0c0c7220 */ /* 0x000fe20000400000 */
[----:B------:R-:W-:-:S03]  /*26a0*/  ISETP.GT.AND P2, PT, R0, RZ, P1 ;  /* 0x000000ff0000720c */ /* 0x000fc60000f44270 */
[----:B------:R-:W-:-:S05]  /*26b0*/  FFMA R12, R27, R154, R12 ;  /* 0x0000009a1b0c7223 */ /* 0x000fca000000000c */
[----:B------:R-:W-:-:S05]  /*26c0*/  F2FP.BF16.F32.PACK_AB R12, RZ, R12 ;  /* 0x0000000cff0c723e */ /* 0x000fca00000010ff */
[----:B------:R3:W-:Y:S01]  /*26d0*/  @P0 STG.E.U16 desc[UR36][R10.64+0x2], R12 ;  /* 0x0000020c0a000986 */ /* 0x0007e2000c101524 */
[----:B------:R-:W-:Y:S05]  /*26e0*/  @!P2 BRA `(.L_x_35) ;  /* 0x000000000004a947 */ /* 0x000fea0003800000 */
[----:B------:R4:W5:Y:S02]  /*26f0*/  LDG.E.LTC128B.U16 R152, desc[UR36][R6.64+0x10] ;  /* 0x0000102406987981 */ /* 0x000964000c1e1520 */
.L_x_35:
[----:B------:R-:W-:Y:S05]  /*2700*/  BSYNC B1 ;  /* 0x0000000000017941 */ /* 0x000fea0003800000 */
.L_x_34:
[----:B---3-5:R-:W-:Y:S01]  /*2710*/  IMAD.U32 R12, R152, 0x10000, RZ ;  /* 0x00010000980c7824 */ /* 0x028fe200078e00ff */
        /* <DEDUP_REMOVED lines=9> */
.L_x_37:
[----:B------:R-:W-:Y:S05]  /*27b0*/  BSYNC B1 ;  /* 0x0000000000017941 */ /* 0x000fea0003800000 */
.L_x_36:
[----:B-----5:R-:W-:Y:S01]  /*27c0*/  IMAD.U32 R12, R152, 0x10000, RZ ;  /* 0x00010000980c7824 */ /* 0x020fe200078e00ff */
[----:B------:R-:W-:Y:S01]  /*27d0*/  ISETP.GT.AND P1, PT, R0, 0x8, P1 ;  /* 0x000000080000780c */ /* 0x000fe20000f24270 */
[----:B------:R-:W-:Y:S02]  /*27e0*/  BSSY B1, `(.L_x_38) ;  /* 0x0000007000017945 */ /* 0x000fe40003800000 */
[----:B------:R-:W-:-:S04]  /*27f0*/  FMUL R12, R12, R155 ;  /* 0x0000009b0c0c7220 */ /* 0x000fc80000400000 */
[----:B------:R-:W-:-:S05]  /*2800*/  FFMA R12, R29, R154, R12 ;  /* 0x0000009a1d0c7223 */ /* 0x000fca000000000c */
[----:B------:R-:W-:-:S05]  /*2810*/  F2FP.BF16.F32.PACK_AB R12, RZ, R12 ;  /* 0x0000000cff0c723e */ /* 0x000fca00000010ff */
[----:B------:R0:W-:Y:S01]  /*2820*/  @P3 STG.E.U16 desc[UR36][R4.64+0x12], R12 ;  /* 0x0000120c04003986 */ /* 0x0001e2000c101524 */
[----:B------:R-:W-:Y:S05]  /*2830*/  @!P1 BRA `(.L_x_39) ;  /* 0x0000000000049947 */ /* 0x000fea0003800000 */
[----:B------:R0:W5:Y:S02]  /*2840*/  LDG.E.LTC128B.U16 R152, desc[UR36][R8.64+0x10] ;  /* 0x0000102408987981 */ /* 0x000164000c1e1520 */
.L_x_39:
[----:B------:R-:W-:Y:S05]  /*2850*/  BSYNC B1 ;  /* 0x0000000000017941 */ /* 0x000fea0003800000 */
.L_x_38:
[----:B0----5:R-:W-:Y:S01]  /*2860*/  IMAD.U32 R12, R152, 0x10000, RZ ;  /* 0x00010000980c7824 */ /* 0x021fe200078e00ff */
[----:B------:R-:W-:Y:S01]  /*2870*/  ISETP.GT.AND P0, PT, R0, 0x8, P0 ;  /* 0x000000080000780c */ /* 0x000fe20000704270 */
[----:B------:R-:W-:Y:S02]  /*2880*/  BSSY B1, `(.L_x_40) ;  /* 0x0000007000017945 */ /* 0x000fe40003800000 */
[----:B---3--:R-:W-:-:S04]  /*2890*/  FMUL R13, R12, R155 ;  /* 0x0000009b0c0d7220 */ /* 0x008fc80000400000 */
[----:B------:R-:W-:-:S05]  /*28a0*/  FFMA R13, R30, R154, R13 ;  /* 0x0000009a1e0d7223 */ /* 0x000fca000000000d */
[----:B------:R-:W-:-:S05]  /*28b0*/  F2FP.BF16.F32.PACK_AB R13, RZ, R13 ;  /* 0x0000000dff0d723e */ /* 0x000fca00000010ff */
[----:B------:R0:W-:Y:S01]  /*28c0*/  @P1 STG.E.U16 desc[UR36][R10.64+0x10], R13 ;  /* 0x0000100d0a001986 */ /* 0x0001e2000c101524 */
[----:B------:R-:W-:Y:S05]  /*28d0*/  @!P0 BRA `(.L_x_41) ;  /* 0x0000000000048947 */ /* 0x000fea0003800000 */
[----:B------:R3:W5:Y:S02]  /*28e0*/  LDG.E.LTC128B.U16 R152, desc[UR36][R8.64+0x12] ;  /* 0x0000122408987981 */ /* 0x000764000c1e1520 */
.L_x_41:
[----:B------:R-:W-:Y:S05]  /*28f0*/  BSYNC B1 ;  /* 0x0000000000017941 */ /* 0x000fea0003800000 */
.L_x_40:
        /* <DEDUP_REMOVED lines=10> */
.L_x_43:
[----:B------:R-:W-:Y:S05]  /*29a0*/  BSYNC B1 ;  /* 0x0000000000017941 */ /* 0x000fea0003800000 */
.L_x_42:
[----:B0----5:R-:W-:Y:S01]  /*29b0*/  IMAD.U32 R12, R152, 0x10000, RZ ;  /* 0x00010000980c7824 */ /* 0x021fe200078e00ff */
        /* <DEDUP_REMOVED lines=9> */
.L_x_45:
[----:B------:R-:W-:Y:S05]  /*2a50*/  BSYNC B1 ;  /* 0x0000000000017941 */ /* 0x000fea0003800000 */
.L_x_44:
        /* <DEDUP_REMOVED lines=9> */
.L_x_47:
[----:B------:R-:W-:Y:S05]  /*2af0*/  BSYNC B1 ;  /* 0x0000000000017941 */ /* 0x000fea0003800000 */
.L_x_46:
[----:B0----5:R-:W-:Y:S01]  /*2b00*/  IMAD.U32 R12, R152, 0x10000, RZ ;  /* 0x00010000980c7824 */ /* 0x021fe200078e00ff */
        /* <DEDUP_REMOVED lines=8> */
.L_x_49:
[----:B------:R-:W-:Y:S05]  /*2b90*/  BSYNC B1 ;  /* 0x0000000000017941 */ /* 0x000fea0003800000 */
.L_x_48:
        /* <DEDUP_REMOVED lines=10> */
.L_x_51:
[----:B------:R-:W-:Y:S05]  /*2c40*/  BSYNC B1 ;  /* 0x0000000000017941 */ /* 0x000fea0003800000 */
.L_x_50:
        /* <DEDUP_REMOVED lines=10> */
.L_x_53:
[----:B------:R-:W-:Y:S05]  /*2cf0*/  BSYNC B1 ;  /* 0x0000000000017941 */ /* 0x000fea0003800000 */
.L_x_52:
        /* <DEDUP_REMOVED lines=9> */
.L_x_55:
[----:B------:R-:W-:Y:S05]  /*2d90*/  BSYNC B1 ;  /* 0x0000000000017941 */ /* 0x000fea0003800000 */
.L_x_54:
        /* <DEDUP_REMOVED lines=9> */
.L_x_57:
[----:B------:R-:W-:Y:S05]  /*2e30*/  BSYNC B1 ;  /* 0x0000000000017941 */ /* 0x000fea0003800000 */
.L_x_56:
        /* <DEDUP_REMOVED lines=10> */
.L_x_59:
[----:B------:R-:W-:Y:S05]  /*2ee0*/  BSYNC B1 ;  /* 0x0000000000017941 */ /* 0x000fea0003800000 */
.L_x_58:
        /* <DEDUP_REMOVED lines=10> */
.L_x_61:
[----:B------:R-:W-:Y:S05]  /*2f90*/  BSYNC B1 ;  /* 0x0000000000017941 */ /* 0x000fea0003800000 */
.L_x_60:
        /* <DEDUP_REMOVED lines=9> */
.L_x_63:
[----:B------:R-:W-:Y:S05]  /*3030*/  BSYNC B1 ;  /* 0x0000000000017941 */ /* 0x000fea0003800000 */
.L_x_62:
        /* <DEDUP_REMOVED lines=9> */
.L_x_65:
[----:B------:R-:W-:Y:S05]  /*30d0*/  BSYNC B1 ;  /* 0x0000000000017941 */ /* 0x000fea0003800000 */
.L_x_64:
        /* <DEDUP_REMOVED lines=10> */
.L_x_67:
[----:B------:R-:W-:Y:S05]  /*3180*/  BSYNC B1 ;  /* 0x0000000000017941 */ /* 0x000fea0003800000 */
.L_x_66:
        /* <DEDUP_REMOVED lines=10> */
.L_x_69:
[----:B------:R-:W-:Y:S05]  /*3230*/  BSYNC B1 ;  /* 0x0000000000017941 */ /* 0x000fea0003800000 */
.L_x_68:
        /* <DEDUP_REMOVED lines=9> */
.L_x_71:
[----:B------:R-:W-:Y:S05]  /*32d0*/  BSYNC B1 ;  /* 0x0000000000017941 */ /* 0x000fea0003800000 */
.L_x_70:
        /* <DEDUP_REMOVED lines=9> */
.L_x_73:
[----:B------:R-:W-:Y:S05]  /*3370*/  BSYNC B1 ;  /* 0x0000000000017941 */ /* 0x000fea0003800000 */
.L_x_72:
        /* <DEDUP_REMOVED lines=10> */
.L_x_75:
[----:B------:R-:W-:Y:S05]  /*3420*/  BSYNC B1 ;  /* 0x0000000000017941 */ /* 0x000fea0003800000 */
.L_x_74:
        /* <DEDUP_REMOVED lines=10> */
.L_x_77:
[----:B------:R-:W-:Y:S05]  /*34d0*/  BSYNC B1 ;  /* 0x0000000000017941 */ /* 0x000fea0003800000 */
.L_x_76:
        /* <DEDUP_REMOVED lines=9> */
.L_x_79:
[----:B------:R-:W-:Y:S05]  /*3570*/  BSYNC B1 ;  /* 0x0000000000017941 */ /* 0x000fea0003800000 */
.L_x_78:
        /* <DEDUP_REMOVED lines=9> */
.L_x_81:
[----:B------:R-:W-:Y:S05]  /*3610*/  BSYNC B1 ;  /* 0x0000000000017941 */ /* 0x000fea0003800000 */
.L_x_80:
        /* <DEDUP_REMOVED lines=10> */
.L_x_83:
[----:B------:R-:W-:Y:S05]  /*36c0*/  BSYNC B1 ;  /* 0x0000000000017941 */ /* 0x000fea0003800000 */
.L_x_82:
        /* <DEDUP_REMOVED lines=10> */
.L_x_85:
[----:B------:R-:W-:Y:S05]  /*3770*/  BSYNC B1 ;  /* 0x0000000000017941 */ /* 0x000fea0003800000 */
.L_x_84:
        /* <DEDUP_REMOVED lines=9> */
.L_x_87:
[----:B------:R-:W-:Y:S05]  /*3810*/  BSYNC B1 ;  /* 0x0000000000017941 */ /* 0x000fea0003800000 */
.L_x_86:
        /* <DEDUP_REMOVED lines=9> */
.L_x_89:
[----:B------:R-:W-:Y:S05]  /*38b0*/  BSYNC B1 ;  /* 0x0000000000017941 */ /* 0x000fea0003800000 */
.L_x_88:
        /* <DEDUP_REMOVED lines=10> */
.L_x_91:
[----:B------:R-:W-:Y:S05]  /*3960*/  BSYNC B1 ;  /* 0x0000000000017941 */ /* 0x000fea0003800000 */
.L_x_90:
        /* <DEDUP_REMOVED lines=10> */
.L_x_93:
[----:B------:R-:W-:Y:S05]  /*3a10*/  BSYNC B1 ;  /* 0x0000000000017941 */ /* 0x000fea0003800000 */
.L_x_92:
        /* <DEDUP_REMOVED lines=9> */
.L_x_95:
[----:B------:R-:W-:Y:S05]  /*3ab0*/  BSYNC B1 ;  /* 0x0000000000017941 */ /* 0x000fea0003800000 */
.L_x_94:
        /* <DEDUP_REMOVED lines=9> */
.L_x_97:
[----:B------:R-:W-:Y:S05]  /*3b50*/  BSYNC B1 ;  /* 0x0000000000017941 */ /* 0x000fea0003800000 */
.L_x_96:
        /* <DEDUP_REMOVED lines=10> */
.L_x_99:
[----:B------:R-:W-:Y:S05]  /*3c00*/  BSYNC B1 ;  /* 0x0000000000017941 */ /* 0x000fea0003800000 */
.L_x_98:
        /* <DEDUP_REMOVED lines=10> */
.L_x_101:
[----:B------:R-:W-:Y:S05]  /*3cb0*/  BSYNC B1 ;  /* 0x0000000000017941 */ /* 0x000fea0003800000 */
.L_x_100:
        /* <DEDUP_REMOVED lines=9> */
.L_x_103:
[----:B------:R-:W-:Y:S05]  /*3d50*/  BSYNC B1 ;  /* 0x0000000000017941 */ /* 0x000fea0003800000 */
.L_x_102:
        /* <DEDUP_REMOVED lines=9> */
.L_x_105:
[----:B------:R-:W-:Y:S05]  /*3df0*/  BSYNC B1 ;  /* 0x0000000000017941 */ /* 0x000fea0003800000 */
.L_x_104:
        /* <DEDUP_REMOVED lines=10> */
.L_x_107:
[----:B------:R-:W-:Y:S05]  /*3ea0*/  BSYNC B1 ;  /* 0x0000000000017941 */ /* 0x000fea0003800000 */
.L_x_106:
        /* <DEDUP_REMOVED lines=10> */
.L_x_109:
[----:B------:R-:W-:Y:S05]  /*3f50*/  BSYNC B1 ;  /* 0x0000000000017941 */ /* 0x000fea0003800000 */
.L_x_108:
        /* <DEDUP_REMOVED lines=9> */
.L_x_111:
[----:B------:R-:W-:Y:S05]  /*3ff0*/  BSYNC B1 ;  /* 0x0000000000017941 */ /* 0x000fea0003800000 */
.L_x_110:
        /* <DEDUP_REMOVED lines=9> */
.L_x_113:
[----:B------:R-:W-:Y:S05]  /*4090*/  BSYNC B1 ;  /* 0x0000000000017941 */ /* 0x000fea0003800000 */
.L_x_112:
        /* <DEDUP_REMOVED lines=10> */
.L_x_115:
[----:B------:R-:W-:Y:S05]  /*4140*/  BSYNC B1 ;  /* 0x0000000000017941 */ /* 0x000fea0003800000 */
.L_x_114:
        /* <DEDUP_REMOVED lines=10> */
.L_x_117:
[----:B------:R-:W-:Y:S05]  /*41f0*/  BSYNC B1 ;  /* 0x0000000000017941 */ /* 0x000fea0003800000 */
.L_x_116:
        /* <DEDUP_REMOVED lines=9> */
.L_x_119:
[----:B------:R-:W-:Y:S05]  /*4290*/  BSYNC B1 ;  /* 0x0000000000017941 */ /* 0x000fea0003800000 */
.L_x_118:
        /* <DEDUP_REMOVED lines=9> */
.L_x_121:
[----:B------:R-:W-:Y:S05]  /*4330*/  BSYNC B1 ;  /* 0x0000000000017941 */ /* 0x000fea0003800000 */
.L_x_120:
        /* <DEDUP_REMOVED lines=10> */
.L_x_123:
[----:B------:R-:W-:Y:S05]  /*43e0*/  BSYNC B1 ;  /* 0x0000000000017941 */ /* 0x000fea0003800000 */
.L_x_122:
        /* <DEDUP_REMOVED lines=10> */
.L_x_125:
[----:B------:R-:W-:Y:S05]  /*4490*/  BSYNC B1 ;  /* 0x0000000000017941 */ /* 0x000fea0003800000 */
.L_x_124:
        /* <DEDUP_REMOVED lines=9> */
.L_x_127:
[----:B------:R-:W-:Y:S05]  /*4530*/  BSYNC B1 ;  /* 0x0000000000017941 */ /* 0x000fea0003800000 */
.L_x_126:
        /* <DEDUP_REMOVED lines=9> */
.L_x_129:
[----:B------:R-:W-:Y:S05]  /*45d0*/  BSYNC B1 ;  /* 0x0000000000017941 */ /* 0x000fea0003800000 */
.L_x_128:
        /* <DEDUP_REMOVED lines=10> */
.L_x_131:
[----:B------:R-:W-:Y:S05]  /*4680*/  BSYNC B1 ;  /* 0x0000000000017941 */ /* 0x000fea0003800000 */
.L_x_130:
        /* <DEDUP_REMOVED lines=10> */
.L_x_133:
[----:B------:R-:W-:Y:S05]  /*4730*/  BSYNC B1 ;  /* 0x0000000000017941 */ /* 0x000fea0003800000 */
.L_x_132:
        /* <DEDUP_REMOVED lines=9> */
.L_x_135:
[----:B------:R-:W-:Y:S05]  /*47d0*/  BSYNC B1 ;  /* 0x0000000000017941 */ /* 0x000fea0003800000 */
.L_x_134:
        /* <DEDUP_REMOVED lines=9> */
.L_x_137:
[----:B------:R-:W-:Y:S05]  /*4870*/  BSYNC B1 ;  /* 0x0000000000017941 */ /* 0x000fea0003800000 */
.L_x_136:
        /* <DEDUP_REMOVED lines=10> */
.L_x_139:
[----:B------:R-:W-:Y:S05]  /*4920*/  BSYNC B1 ;  /* 0x0000000000017941 */ /* 0x000fea0003800000 */
.L_x_138:
        /* <DEDUP_REMOVED lines=10> */
.L_x_141:
[----:B------:R-:W-:Y:S05]  /*49d0*/  BSYNC B1 ;  /* 0x0000000000017941 */ /* 0x000fea0003800000 */
.L_x_140:
        /* <DEDUP_REMOVED lines=9> */
.L_x_143:
[----:B------:R-:W-:Y:S05]  /*4a70*/  BSYNC B1 ;  /* 0x0000000000017941 */ /* 0x000fea0003800000 */
.L_x_142:
        /* <DEDUP_REMOVED lines=9> */
.L_x_145:
[----:B------:R-:W-:Y:S05]  /*4b10*/  BSYNC B1 ;  /* 0x0000000000017941 */ /* 0x000fea0003800000 */
.L_x_144:
        /* <DEDUP_REMOVED lines=10> */
.L_x_147:
[----:B------:R-:W-:Y:S05]  /*4bc0*/  BSYNC B1 ;  /* 0x0000000000017941 */ /* 0x000fea0003800000 */
.L_x_146:
        /* <DEDUP_REMOVED lines=10> */
.L_x_149:
[----:B------:R-:W-:Y:S05]  /*4c70*/  BSYNC B1 ;  /* 0x0000000000017941 */ /* 0x000fea0003800000 */
.L_x_148:
        /* <DEDUP_REMOVED lines=9> */
.L_x_151:
[----:B------:R-:W-:Y:S05]  /*4d10*/  BSYNC B1 ;  /* 0x0000000000017941 */ /* 0x000fea0003800000 */
.L_x_150:
        /* <DEDUP_REMOVED lines=9> */
.L_x_153:
[----:B------:R-:W-:Y:S05]  /*4db0*/  BSYNC B1 ;  /* 0x0000000000017941 */ /* 0x000fea0003800000 */
.L_x_152:
        /* <DEDUP_REMOVED lines=10> */
.L_x_155:
[----:B------:R-:W-:Y:S05]  /*4e60*/  BSYNC B1 ;  /* 0x0000000000017941 */ /* 0x000fea0003800000 */
.L_x_154:
        /* <DEDUP_REMOVED lines=10> */
.L_x_157:
[----:B------:R-:W-:Y:S05]  /*4f10*/  BSYNC B1 ;  /* 0x0000000000017941 */ /* 0x000fea0003800000 */
.L_x_156:
        /* <DEDUP_REMOVED lines=9> */
.L_x_159:
[----:B------:R-:W-:Y:S05]  /*4fb0*/  BSYNC B1 ;  /* 0x0000000000017941 */ /* 0x000fea0003800000 */
.L_x_158:
        /* <DEDUP_REMOVED lines=9> */
.L_x_161:
[----:B------:R-:W-:Y:S05]  /*5050*/  BSYNC B1 ;  /* 0x0000000000017941 */ /* 0x000fea0003800000 */
.L_x_160:
        /* <DEDUP_REMOVED lines=10> */
.L_x_163:
[----:B------:R-:W-:Y:S05]  /*5100*/  BSYNC B1 ;  /* 0x0000000000017941 */ /* 0x000fea0003800000 */
.L_x_162:
        /* <DEDUP_REMOVED lines=10> */
.L_x_165:
[----:B------:R-:W-:Y:S05]  /*51b0*/  BSYNC B1 ;  /* 0x0000000000017941 */ /* 0x000fea0003800000 */
.L_x_164:
        /* <DEDUP_REMOVED lines=9> */
.L_x_167:
[----:B------:R-:W-:Y:S05]  /*5250*/  BSYNC B1 ;  /* 0x0000000000017941 */ /* 0x000fea0003800000 */
.L_x_166:
        /* <DEDUP_REMOVED lines=9> */
.L_x_169:
[----:B------:R-:W-:Y:S05]  /*52f0*/  BSYNC B1 ;  /* 0x0000000000017941 */ /* 0x000fea0003800000 */
.L_x_168:
        /* <DEDUP_REMOVED lines=10> */
.L_x_171:
[----:B------:R-:W-:Y:S05]  /*53a0*/  BSYNC B1 ;  /* 0x0000000000017941 */ /* 0x000fea0003800000 */
.L_x_170:
        /* <DEDUP_REMOVED lines=10> */
.L_x_173:
[----:B------:R-:W-:Y:S05]  /*5450*/  BSYNC B1 ;  /* 0x0000000000017941 */ /* 0x000fea0003800000 */
.L_x_172:
        /* <DEDUP_REMOVED lines=9> */
.L_x_175:
[----:B------:R-:W-:Y:S05]  /*54f0*/  BSYNC B1 ;  /* 0x0000000000017941 */ /* 0x000fea0003800000 */
.L_x_174:
        /* <DEDUP_REMOVED lines=9> */
.L_x_177:
[----:B------:R-:W-:Y:S05]  /*5590*/  BSYNC B1 ;  /* 0x0000000000017941 */ /* 0x000fea0003800000 */
.L_x_176:
        /* <DEDUP_REMOVED lines=10> */
.L_x_179:
[----:B------:R-:W-:Y:S05]  /*5640*/  BSYNC B1 ;  /* 0x0000000000017941 */ /* 0x000fea0003800000 */
.L_x_178:
        /* <DEDUP_REMOVED lines=10> */
.L_x_181:
[----:B------:R-:W-:Y:S05]  /*56f0*/  BSYNC B1 ;  /* 0x0000000000017941 */ /* 0x000fea0003800000 */
.L_x_180:
        /* <DEDUP_REMOVED lines=9> */
.L_x_183:
[----:B------:R-:W-:Y:S05]  /*5790*/  BSYNC B1 ;  /* 0x0000000000017941 */ /* 0x000fea0003800000 */
.L_x_182:
        /* <DEDUP_REMOVED lines=9> */
.L_x_185:
[----:B------:R-:W-:Y:S05]  /*5830*/  BSYNC B1 ;  /* 0x0000000000017941 */ /* 0x000fea0003800000 */
.L_x_184:
        /* <DEDUP_REMOVED lines=10> */
.L_x_187:
[----:B------:R-:W-:Y:S05]  /*58e0*/  BSYNC B1 ;  /* 0x0000000000017941 */ /* 0x000fea0003800000 */
.L_x_186:
        /* <DEDUP_REMOVED lines=10> */
.L_x_189:
[----:B------:R-:W-:Y:S05]  /*5990*/  BSYNC B1 ;  /* 0x0000000000017941 */ /* 0x000fea0003800000 */
.L_x_188:
        /* <DEDUP_REMOVED lines=9> */
.L_x_191:
[----:B------:R-:W-:Y:S05]  /*5a30*/  BSYNC B1 ;  /* 0x0000000000017941 */ /* 0x000fea0003800000 */
.L_x_190:
        /* <DEDUP_REMOVED lines=9> */
.L_x_193:
[----:B------:R-:W-:Y:S05]  /*5ad0*/  BSYNC B1 ;  /* 0x0000000000017941 */ /* 0x000fea0003800000 */
.L_x_192:
        /* <DEDUP_REMOVED lines=10> */
.L_x_195:
[----:B------:R-:W-:Y:S05]  /*5b80*/  BSYNC B1 ;  /* 0x0000000000017941 */ /* 0x000fea0003800000 */
.L_x_194:
        /* <DEDUP_REMOVED lines=10> */
.L_x_197:
[----:B------:R-:W-:Y:S05]  /*5c30*/  BSYNC B1 ;  /* 0x0000000000017941 */ /* 0x000fea0003800000 */
.L_x_196:
        /* <DEDUP_REMOVED lines=9> */
.L_x_199:
[----:B------:R-:W-:Y:S05]  /*5cd0*/  BSYNC B1 ;  /* 0x0000000000017941 */ /* 0x000fea0003800000 */
.L_x_198:
        /* <DEDUP_REMOVED lines=9> */
.L_x_201:
[----:B------:R-:W-:Y:S05]  /*5d70*/  BSYNC B1 ;  /* 0x0000000000017941 */ /* 0x000fea0003800000 */
.L_x_200:
        /* <DEDUP_REMOVED lines=10> */
.L_x_203:
[----:B------:R-:W-:Y:S05]  /*5e20*/  BSYNC B1 ;  /* 0x0000000000017941 */ /* 0x000fea0003800000 */
.L_x_202:
        /* <DEDUP_REMOVED lines=10> */
.L_x_205:
[----:B------:R-:W-:Y:S05]  /*5ed0*/  BSYNC B1 ;  /* 0x0000000000017941 */ /* 0x000fea0003800000 */
.L_x_204:
        /* <DEDUP_REMOVED lines=9> */
.L_x_207:
[----:B------:R-:W-:Y:S05]  /*5f70*/  BSYNC B1 ;  /* 0x0000000000017941 */ /* 0x000fea0003800000 */
.L_x_206:
        /* <DEDUP_REMOVED lines=9> */
.L_x_209:
[----:B------:R-:W-:Y:S05]  /*6010*/  BSYNC B1 ;  /* 0x0000000000017941 */ /* 0x000fea0003800000 */
.L_x_208:
        /* <DEDUP_REMOVED lines=10> */
.L_x_211:
[----:B------:R-:W-:Y:S05]  /*60c0*/  BSYNC B1 ;  /* 0x0000000000017941 */ /* 0x000fea0003800000 */
.L_x_210:
        /* <DEDUP_REMOVED lines=10> */
.L_x_213:
[----:B------:R-:W-:Y:S05]  /*6170*/  BSYNC B1 ;  /* 0x0000000000017941 */ /* 0x000fea0003800000 */
.L_x_212:
        /* <DEDUP_REMOVED lines=9> */
.L_x_215:
[----:B------:R-:W-:Y:S05]  /*6210*/  BSYNC B1 ;  /* 0x0000000000017941 */ /* 0x000fea0003800000 */
.L_x_214:
        /* <DEDUP_REMOVED lines=9> */
.L_x_217:
[----:B------:R-:W-:Y:S05]  /*62b0*/  BSYNC B1 ;  /* 0x0000000000017941 */ /* 0x000fea0003800000 */
.L_x_216:
        /* <DEDUP_REMOVED lines=10> */
.L_x_219:
[----:B------:R-:W-:Y:S05]  /*6360*/  BSYNC B1 ;  /* 0x0000000000017941 */ /* 0x000fea0003800000 */
.L_x_218:
        /* <DEDUP_REMOVED lines=10> */
.L_x_221:
[----:B------:R-:W-:Y:S05]  /*6410*/  BSYNC B1 ;  /* 0x0000000000017941 */ /* 0x000fea0003800000 */
.L_x_220:
        /* <DEDUP_REMOVED lines=9> */
.L_x_223:
[----:B------:R-:W-:Y:S05]  /*64b0*/  BSYNC B1 ;  /* 0x0000000000017941 */ /* 0x000fea0003800000 */
.L_x_222:
        /* <DEDUP_REMOVED lines=9> */
.L_x_225:
[----:B------:R-:W-:Y:S05]  /*6550*/  BSYNC B1 ;  /* 0x0000000000017941 */ /* 0x000fea0003800000 */
.L_x_224:
        /* <DEDUP_REMOVED lines=10> */
.L_x_227:
[----:B------:R-:W-:Y:S05]  /*6600*/  BSYNC B1 ;  /* 0x0000000000017941 */ /* 0x000fea0003800000 */
.L_x_226:
        /* <DEDUP_REMOVED lines=10> */
.L_x_229:
[----:B------:R-:W-:Y:S05]  /*66b0*/  BSYNC B1 ;  /* 0x0000000000017941 */ /* 0x000fea0003800000 */
.L_x_228:
        /* <DEDUP_REMOVED lines=9> */
.L_x_231:
[----:B------:R-:W-:Y:S05]  /*6750*/  BSYNC B1 ;  /* 0x0000000000017941 */ /* 0x000fea0003800000 */
.L_x_230:
        /* <DEDUP_REMOVED lines=9> */
.L_x_233:
[----:B------:R-:W-:Y:S05]  /*67f0*/  BSYNC B1 ;  /* 0x0000000000017941 */ /* 0x000fea0003800000 */
.L_x_232:
        /* <DEDUP_REMOVED lines=10> */
.L_x_235:
[----:B------:R-:W-:Y:S05]  /*68a0*/  BSYNC B1 ;  /* 0x0000000000017941 */ /* 0x000fea0003800000 */
.L_x_234:
        /* <DEDUP_REMOVED lines=10> */
.L_x_237:
[----:B------:R-:W-:Y:S05]  /*6950*/  BSYNC B1 ;  /* 0x0000000000017941 */ /* 0x000fea0003800000 */
.L_x_236:
        /* <DEDUP_REMOVED lines=9> */
.L_x_239:
[----:B------:R-:W-:Y:S05]  /*69f0*/  BSYNC B1 ;  /* 0x0000000000017941 */ /* 0x000fea0003800000 */
.L_x_238:
        /* <DEDUP_REMOVED lines=9> */
.L_x_241:
[----:B------:R-:W-:Y:S05]  /*6a90*/  BSYNC B1 ;  /* 0x0000000000017941 */ /* 0x000fea0003800000 */
.L_x_240:
        /* <DEDUP_REMOVED lines=10> */
.L_x_243:
[----:B------:R-:W-:Y:S05]  /*6b40*/  BSYNC B1 ;  /* 0x0000000000017941 */ /* 0x000fea0003800000 */
.L_x_242:
        /* <DEDUP_REMOVED lines=10> */
.L_x_245:
[----:B------:R-:W-:Y:S05]  /*6bf0*/  BSYNC B1 ;  /* 0x0000000000017941 */ /* 0x000fea0003800000 */
.L_x_244:
        /* <DEDUP_REMOVED lines=9> */
.L_x_247:
[----:B------:R-:W-:Y:S05]  /*6c90*/  BSYNC B1 ;  /* 0x0000000000017941 */ /* 0x000fea0003800000 */
.L_x_246:
        /* <DEDUP_REMOVED lines=9> */
.L_x_249:
[----:B------:R-:W-:Y:S05]  /*6d30*/  BSYNC B1 ;  /* 0x0000000000017941 */ /* 0x000fea0003800000 */
.L_x_248:
        /* <DEDUP_REMOVED lines=10> */
.L_x_251:
[----:B------:R-:W-:Y:S05]  /*6de0*/  BSYNC B1 ;  /* 0x0000000000017941 */ /* 0x000fea0003800000 */
.L_x_250:
        /* <DEDUP_REMOVED lines=10> */
.L_x_253:
[----:B------:R-:W-:Y:S05]  /*6e90*/  BSYNC B1 ;  /* 0x0000000000017941 */ /* 0x000fea0003800000 */
.L_x_252:
        /* <DEDUP_REMOVED lines=9> */
.L_x_255:
[----:B------:R-:W-:Y:S05]  /*6f30*/  BSYNC B1 ;  /* 0x0000000000017941 */ /* 0x000fea0003800000 */
.L_x_254:
        /* <DEDUP_REMOVED lines=9> */
.L_x_257:
[----:B------:R-:W-:Y:S05]  /*6fd0*/  BSYNC B1 ;  /* 0x0000000000017941 */ /* 0x000fea0003800000 */
.L_x_256:
        /* <DEDUP_REMOVED lines=10> */
.L_x_259:
[----:B------:R-:W-:Y:S05]  /*7080*/  BSYNC B1 ;  /* 0x0000000000017941 */ /* 0x000fea0003800000 */
.L_x_258:
        /* <DEDUP_REMOVED lines=10> */
.L_x_261:
[----:B------:R-:W-:Y:S05]  /*7130*/  BSYNC B1 ;  /* 0x0000000000017941 */ /* 0x000fea0003800000 */
.L_x_260:
        /* <DEDUP_REMOVED lines=9> */
.L_x_263:
[----:B------:R-:W-:Y:S05]  /*71d0*/  BSYNC B1 ;  /* 0x0000000000017941 */ /* 0x000fea0003800000 */
.L_x_262:
        /* <DEDUP_REMOVED lines=9> */
.L_x_265:
[----:B------:R-:W-:Y:S05]  /*7270*/  BSYNC B1 ;  /* 0x0000000000017941 */ /* 0x000fea0003800000 */
.L_x_264:
        /* <DEDUP_REMOVED lines=10> */
.L_x_267:
[----:B------:R-:W-:Y:S05]  /*7320*/  BSYNC B1 ;  /* 0x0000000000017941 */ /* 0x000fea0003800000 */
.L_x_266:
        /* <DEDUP_REMOVED lines=10> */
.L_x_269:
[----:B------:R-:W-:Y:S05]  /*73d0*/  BSYNC B1 ;  /* 0x0000000000017941 */ /* 0x000fea0003800000 */
.L_x_268:
        /* <DEDUP_REMOVED lines=9> */
.L_x_271:
[----:B------:R-:W-:Y:S05]  /*7470*/  BSYNC B1 ;  /* 0x0000000000017941 */ /* 0x000fea0003800000 */
.L_x_270:
        /* <DEDUP_REMOVED lines=9> */
.L_x_273:
[----:B------:R-:W-:Y:S05]  /*7510*/  BSYNC B1 ;  /* 0x0000000000017941 */ /* 0x000fea0003800000 */
.L_x_272:
        /* <DEDUP_REMOVED lines=10> */
.L_x_275:
[----:B------:R-:W-:Y:S05]  /*75c0*/  BSYNC B1 ;  /* 0x0000000000017941 */ /* 0x000fea0003800000 */
.L_x_274:
        /* <DEDUP_REMOVED lines=10> */
.L_x_277:
[----:B------:R-:W-:Y:S05]  /*7670*/  BSYNC B1 ;  /* 0x0000000000017941 */ /* 0x000fea0003800000 */
.L_x_276:
[----:B01--45:R-:W-:Y:S01]  /*7680*/  IMAD.U32 R6, R152, 0x10000, RZ ;  /* 0x0001000098067824 */ /* 0x033fe200078e00ff */
        /* <DEDUP_REMOVED lines=8> */
.L_x_279:
[----:B------:R-:W-:Y:S05]  /*7710*/  BSYNC B1 ;  /* 0x0000000000017941 */ /* 0x000fea0003800000 */
.L_x_278:
[----:B0-2--5:R-:W-:Y:S01]  /*7720*/  IMAD.U32 R4, R152, 0x10000, RZ ;  /* 0x0001000098047824 */ /* 0x025fe200078e00ff */
[----:B------:R-:W-:Y:S01]  /*7730*/  ISETP.GT.AND P0, PT, R0, 0x8, P0 ;  /* 0x000000080000780c */ /* 0x000fe20000704270 */
[----:B------:R-:W-:Y:S01]  /*7740*/  @P1 IMAD.MOV.U32 R5, RZ, RZ, R11 ;  /* 0x000000ffff051224 */ /* 0x000fe200078e000b */
[----:B------:R-:W-:Y:S01]  /*7750*/  BSSY B1, `(.L_x_280) ;  /* 0x0000008000017945 */ /* 0x000fe20003800000 */
[----:B------:R-:W-:Y:S01]  /*7760*/  FMUL R3, R4, R155 ;  /* 0x0000009b04037220 */ /* 0x000fe20000400000 */
[----:B------:R-:W-:-:S03]  /*7770*/  @P1 IMAD.MOV.U32 R4, RZ, RZ, R10 ;  /* 0x000000ffff041224 */ /* 0x000fc600078e000a */
[----:B------:R-:W-:-:S05]  /*7780*/  FFMA R3, R150, R154, R3 ;  /* 0x0000009a96037223 */ /* 0x000fca0000000003 */
[----:B------:R-:W-:-:S05]  /*7790*/  F2FP.BF16.F32.PACK_AB R3, RZ, R3 ;  /* 0x00000003ff03723e */ /* 0x000fca00000010ff */
[----:B------:R0:W-:Y:S01]  /*77a0*/  @P1 STG.E.U16 desc[UR36][R4.64+0x1f0], R3 ;  /* 0x0001f00304001986 */ /* 0x0001e2000c101524 */
[----:B------:R-:W-:Y:S05]  /*77b0*/  @!P0 BRA `(.L_x_281) ;  /* 0x0000000000048947 */ /* 0x000fea0003800000 */
[----:B------:R2:W5:Y:S02]  /*77c0*/  LDG.E.LTC128B.U16 R152, desc[UR36][R8.64+0x1f2] ;  /* 0x0001f22408987981 */ /* 0x000564000c1e1520 */
.L_x_281:
[----:B------:R-:W-:Y:S05]  /*77d0*/  BSYNC B1 ;  /* 0x0000000000017941 */ /* 0x000fea0003800000 */
.L_x_280:
[----:B------:R-:W-:Y:S05]  /*77e0*/  @!P0 BRA `(.L_x_282) ;  /* 0x0000002400308947 */ /* 0x000fea0003800000 */
[----:B-----5:R-:W-:-:S04]  /*77f0*/  IMAD.U32 R152, R152, 0x10000, RZ ;  /* 0x0001000098987824 */ /* 0x020fc800078e00ff */
[----:B------:R-:W-:-:S04]  /*7800*/  FMUL R152, R152, R155 ;  /* 0x0000009b98987220 */ /* 0x000fc80000400000 */
[----:B------:R-:W-:-:S05]  /*7810*/  FFMA R152, R151, R154, R152 ;  /* 0x0000009a97987223 */ /* 0x000fca0000000098 */
[----:B------:R-:W-:-:S05]  /*7820*/  F2FP.BF16.F32.PACK_AB R152, RZ, R152 ;  /* 0x00000098ff98723e */ /* 0x000fca00000010ff */
[----:B------:R4:W-:Y:S01]  /*7830*/  STG.E.U16 desc[UR36][R10.64+0x1f2], R152 ;  /* 0x0001f2980a007986 */ /* 0x0009e2000c101524 */
[----:B------:R-:W-:Y:S05]  /*7840*/  BRA `(.L_x_282) ;  /* 0x0000002400187947 */ /* 0x000fea0003800000 */
.L_x_29:
[----:B------:R-:W-:Y:S01]  /*7850*/  ISETP.GT.AND P0, PT, R3, 0x1, PT ;  /* 0x000000010300780c */ /* 0x000fe20003f04270 */
[----:B------:R-:W-:Y:S01]  /*7860*/  ULDC.64 UR4, c[0x0][0x5c0] ;  /* 0x0001700000047ab9 */ /* 0x000fe20000000a00 */
[-C--:B------:R-:W-:Y:S01]  /*7870*/  FMUL R24, R24, R154.reuse ;  /* 0x0000009a18187220 */ /* 0x080fe20000400000 */
[-C--:B------:R-:W-:Y:S01]  /*7880*/  FMUL R25, R25, R154.reuse ;  /* 0x0000009a19197220 */ /* 0x080fe20000400000 */
[----:B------:R-:W-:Y:S01]  /*7890*/  ISETP.GT.AND P3, PT, R0, RZ, P0 ;  /* 0x000000ff0000720c */ /* 0x000fe20000764270 */
[-C--:B------:R-:W-:Y:S01]  /*78a0*/  FMUL R26, R26, R154.reuse ;  /* 0x0000009a1a1a7220 */ /* 0x080fe20000400000 */
[----:B------:R-:W-:Y:S01]  /*78b0*/  LEA R4, P4, R160, UR4, 0x1 ;  /* 0x00000004a0047c11 */ /* 0x000fe2000f8808ff */
[----:B------:R-:W-:Y:S01]  /*78c0*/  FMUL R27, R27, R154 ;  /* 0x0000009a1b1b7220 */ /* 0x000fe20000400000 */
[----:B------:R-:W-:Y:S01]  /*78d0*/  F2FP.BF16.F32.PACK_AB R24, RZ, R24 ;  /* 0x00000018ff18723e */ /* 0x000fe200000010ff */
[-C--:B------:R-:W-:Y:S01]  /*78e0*/  FMUL R28, R28, R154.reuse ;  /* 0x0000009a1c1c7220 */ /* 0x080fe20000400000 */
[----:B------:R-:W-:Y:S01]  /*78f0*/  LEA.HI.X R5, R160, UR5, R169, 0x1, P4 ;  /* 0x00000005a0057c11 */ /* 0x000fe2000a0f0ca9 */
[-C--:B------:R-:W-:Y:S01]  /*7900*/  FMUL R29, R29, R154.reuse ;  /* 0x0000009a1d1d7220 */ /* 0x080fe20000400000 */
[----:B------:R-:W-:Y:S01]  /*7910*/  F2FP.BF16.F32.PACK_AB R25, RZ, R25 ;  /* 0x00000019ff19723e */ /* 0x000fe200000010ff */
[-C--:B------:R-:W-:Y:S01]  /*7920*/  FMUL R30, R30, R154.reuse ;  /* 0x0000009a1e1e7220 */ /* 0x080fe20000400000 */
[----:B------:R-:W-:Y:S01]  /*7930*/  SHF.L.U64.HI R11, R10, 0x4, R11 ;  /* 0x000000040a0b7819 */ /* 0x000fe2000001020b */
[----:B------:R-:W-:Y:S01]  /*7940*/  @P1 STG.E.U16 desc[UR36][R4.64], R24 ;  /* 0x0000001804001986 */ /* 0x000fe2000c101524 */
[----:B------:R-:W-:Y:S01]  /*7950*/  ISETP.GT.AND P1, PT, R3, 0x8, PT ;  /* 0x000000080300780c */ /* 0x000fe20003f24270 */
[----:B------:R-:W-:Y:S01]  /*7960*/  FMUL R31, R31, R154 ;  /* 0x0000009a1f1f7220 */ /* 0x000fe20000400000 */
[----:B------:R-:W-:Y:S01]  /*7970*/  ISETP.GT.AND P4, PT, R0, 0x8, P0 ;  /* 0x000000080000780c */ /* 0x000fe20000784270 */
[----:B------:R-:W-:Y:S01]  /*7980*/  @P3 STG.E.U16 desc[UR36][R4.64+0x2], R25 ;  /* 0x0000021904003986 */ /* 0x000fe2000c101524 */
[----:B------:R-:W-:Y:S01]  /*7990*/  LEA R6, P3, R10, R4, 0x4 ;  /* 0x000000040a067211 */ /* 0x000fe200078620ff */
[-C--:B------:R-:W-:Y:S01]  /*79a0*/  FMUL R32, R32, R154.reuse ;  /* 0x0000009a20207220 */ /* 0x080fe20000400000 */
[C---:B------:R-:W-:Y:S01]  /*79b0*/  ISETP.GT.AND P2, PT, R0.reuse, 0x8, P2 ;  /* 0x000000080000780c */ /* 0x040fe20001744270 */
[-C--:B------:R-:W-:Y:S01]  /*79c0*/  FMUL R33, R33, R154.reuse ;  /* 0x0000009a21217220 */ /* 0x080fe20000400000 */
[----:B------:R-:W-:Y:S01]  /*79d0*/  ISETP.GT.AND P0, PT, R3, 0x9, PT ;  /* 0x000000090300780c */ /* 0x000fe20003f04270 */
[----:B------:R-:W-:Y:S01]  /*79e0*/  IMAD.X R7, R11, 0x1, R5, P3 ;  /* 0x000000010b077824 */ /* 0x000fe200018e0605 */
[----:B------:R-:W-:Y:S01]  /*79f0*/  ISETP.GT.AND P5, PT, R0, RZ, P1 ;  /* 0x000000ff0000720c */ /* 0x000fe20000fa4270 */
[-C--:B------:R-:W-:Y:S01]  /*7a00*/  FMUL R34, R34, R154.reuse ;  /* 0x0000009a22227220 */ /* 0x080fe20000400000 */
[----:B------:R-:W-:Y:S01]  /*7a10*/  ISETP.GT.AND P3, PT, R0, RZ, P0 ;  /* 0x000000ff0000720c */ /* 0x000fe20000764270 */
[----:B------:R-:W-:Y:S01]  /*7a20*/  FMUL R35, R35, R154 ;  /* 0x0000009a23237220 */ /* 0x000fe20000400000 */
[----:B------:R-:W-:Y:S01]  /*7a30*/  F2FP.BF16.F32.PACK_AB R26, RZ, R26 ;  /* 0x0000001aff1a723e */ /* 0x000fe200000010ff */
[-C--:B------:R-:W-:Y:S01]  /*7a40*/  FMUL R36, R36, R154.reuse ;  /* 0x0000009a24247220 */ /* 0x080fe20000400000 */
[----:B------:R-:W-:Y:S01]  /*7a50*/  F2FP.BF16.F32.PACK_AB R27, RZ, R27 ;  /* 0x0000001bff1b723e */ /* 0x000fe200000010ff */
[----:B------:R-:W-:Y:S01]  /*7a60*/  FMUL R37, R37, R154 ;  /* 0x0000009a25257220 */ /* 0x000fe20000400000 */
[----:B------:R-:W-:Y:S01]  /*7a70*/  F2FP.BF16.F32.PACK_AB R28, RZ, R28 ;  /* 0x0000001cff1c723e */ /* 0x000fe200000010ff */
[----:B------:R-:W-:Y:S01]  /*7a80*/  @P2 STG.E.U16 desc[UR36][R6.64], R26 ;  /* 0x0000001a06002986 */ /* 0x000fe2000c101524 */
[----:B------:R-:W-:Y:S01]  /*7a90*/  F2FP.BF16.F32.PACK_AB R29, RZ, R29 ;  /* 0x0000001dff1d723e */ /* 0x000fe200000010ff */
[-C--:B------:R-:W-:Y:S01]  /*7aa0*/  FMUL R38, R38, R154.reuse ;  /* 0x0000009a26267220 */ /* 0x080fe20000400000 */
[C---:B------:R-:W-:Y:S01]  /*7ab0*/  ISETP.GT.AND P2, PT, R0.reuse, 0x8, P1 ;  /* 0x000000080000780c */ /* 0x040fe20000f44270 */
[----:B------:R-:W-:Y:S01]  /*7ac0*/  @P4 STG.E.U16 desc[UR36][R6.64+0x2], R27 ;  /* 0x0000021b06004986 */ /* 0x000fe2000c101524 */
[----:B------:R-:W-:Y:S01]  /*7ad0*/  ISETP.GT.AND P1, PT, R3, 0x10, PT ;  /* 0x000000100300780c */ /* 0x000fe20003f24270 */
[----:B------:R-:W-:Y:S01]  /*7ae0*/  FMUL R39, R39, R154 ;  /* 0x0000009a27277220 */ /* 0x000fe20000400000 */
[----:B------:R-:W-:Y:S01]  /*7af0*/  F2FP.BF16.F32.PACK_AB R30, RZ, R30 ;  /* 0x0000001eff1e723e */ /* 0x000fe200000010ff */
[----:B------:R-:W-:Y:S01]  /*7b00*/  @P5 STG.E.U16 desc[UR36][R4.64+0x10], R28 ;  /* 0x0000101c04005986 */ /* 0x000fe2000c101524 */
[----:B------:R-:W-:Y:S01]  /*7b10*/  ISETP.GT.AND P4, PT, R0, RZ, P1 ;  /* 0x000000ff0000720c */ /* 0x000fe20000f84270 */
[-C--:B------:R-:W-:Y:S01]  /*7b20*/  FMUL R40, R40, R154.reuse ;  /* 0x0000009a28287220 */ /* 0x080fe20000400000 */
[----:B------:R-:W-:Y:S01]  /*7b30*/  F2FP.BF16.F32.PACK_AB R31, RZ, R31 ;  /* 0x0000001fff1f723e */ /* 0x000fe200000010ff */
[----:B------:R-:W-:Y:S01]  /*7b40*/  @P3 STG.E.U16 desc[UR36][R4.64+0x12], R29 ;  /* 0x0000121d04003986 */ /* 0x000fe2000c101524 */
[----:B------:R-:W-:Y:S01]  /*7b50*/  ISETP.GT.AND P3, PT, R0, 0x8, P0 ;  /* 0x000000080000780c */ /* 0x000fe20000764270 */
[----:B------:R-:W-:Y:S01]  /*7b60*/  FMUL R41, R41, R154 ;  /* 0x0000009a29297220 */ /* 0x000fe20000400000 */
[----:B------:R-:W-:Y:S01]  /*7b70*/  ISETP.GT.AND P0, PT, R3, 0x11, PT ;  /* 0x000000110300780c */ /* 0x000fe20003f04270 */
[----:B------:R-:W-:Y:S01]  /*7b80*/  @P2 STG.E.U16 desc[UR36][R6.64+0x10], R30 ;  /* 0x0000101e06002986 */ /* 0x000fe2000c101524 */
[----:B------:R-:W-:Y:S01]  /*7b90*/  F2FP.BF16.F32.PACK_AB R32, RZ, R32 ;  /* 0x00000020ff20723e */ /* 0x000fe200000010ff */
[-C--:B------:R-:W-:Y:S01]  /*7ba0*/  FMUL R42, R42, R154.reuse ;  /* 0x0000009a2a2a7220 */ /* 0x080fe20000400000 */
[C---:B------:R-:W-:Y:S01]  /*7bb0*/  ISETP.GT.AND P5, PT, R0.reuse, RZ, P0 ;  /* 0x000000ff0000720c */ /* 0x040fe200007a4270 */
[-C--:B------:R-:W-:Y:S01]  /*7bc0*/  FMUL R43, R43, R154.reuse ;  /* 0x0000009a2b2b7220 */ /* 0x080fe20000400000 */
[----:B------:R-:W-:Y:S01]  /*7bd0*/  ISETP.GT.AND P2, PT, R0, 0x8, P1 ;  /* 0x000000080000780c */ /* 0x000fe20000f44270 */
[-C--:B------:R-:W-:Y:S01]  /*7be0*/  FMUL R44, R44, R154.reuse ;  /* 0x0000009a2c2c7220 */ /* 0x080fe20000400000 */
[----:B------:R-:W-:Y:S01]  /*7bf0*/  ISETP.GT.AND P1, PT, R3, 0x18, PT ;  /* 0x000000180300780c */ /* 0x000fe20003f24270 */
[-C--:B------:R-:W-:Y:S01]  /*7c00*/  FMUL R45, R45, R154.reuse ;  /* 0x0000009a2d2d7220 */ /* 0x080fe20000400000 */
[----:B------:R-:W-:Y:S01]  /*7c10*/  F2FP.BF16.F32.PACK_AB R33, RZ, R33 ;  /* 0x00000021ff21723e */ /* 0x000fe200000010ff */
[----:B------:R-:W-:Y:S01]  /*7c20*/  @P3 STG.E.U16 desc[UR36][R6.64+0x12], R31 ;  /* 0x0000121f06003986 */ /* 0x000fe2000c101524 */
[----:B------:R-:W-:Y:S01]  /*7c30*/  ISETP.GT.AND P3, PT, R0, 0x8, P0 ;  /* 0x000000080000780c */ /* 0x000fe20000764270 */
[-C--:B------:R-:W-:Y:S01]  /*7c40*/  FMUL R46, R46, R154.reuse ;  /* 0x0000009a2e2e7220 */ /* 0x080fe20000400000 */
[----:B------:R-:W-:Y:S01]  /*7c50*/  ISETP.GT.AND P0, PT, R3, 0x19, PT ;  /* 0x000000190300780c */ /* 0x000fe20003f04270 */
[----:B------:R-:W-:Y:S01]  /*7c60*/  @P4 STG.E.U16 desc[UR36][R4.64+0x20], R32 ;  /* 0x0000202004004986 */ /* 0x000fe2000c101524 */
[C---:B------:R-:W-:Y:S01]  /*7c70*/  ISETP.GT.AND P4, PT, R0.reuse, RZ, P1 ;  /* 0x000000ff0000720c */ /* 0x040fe20000f84270 */
[----:B------:R-:W-:Y:S01]  /*7c80*/  FMUL R47, R47, R154 ;  /* 0x0000009a2f2f7220 */ /* 0x000fe20000400000 */
[----:B------:R-:W-:Y:S01]  /*7c90*/  F2FP.BF16.F32.PACK_AB R34, RZ, R34 ;  /* 0x00000022ff22723e */ /* 0x000fe200000010ff */
[----:B------:R-:W-:Y:S01]  /*7ca0*/  @P5 STG.E.U16 desc[UR36][R4.64+0x22], R33 ;  /* 0x0000222104005986 */ /* 0x000fe2000c101524 */
[----:B------:R-:W-:Y:S01]  /*7cb0*/  ISETP.GT.AND P5, PT, R0, RZ, P0 ;  /* 0x000000ff0000720c */ /* 0x000fe200007a4270 */
[----:B------:R-:W-:Y:S01]  /*7cc0*/  FMUL R48, R48, R154 ;  /* 0x0000009a30307220 */ /* 0x000fe20000400000 */
[----:B------:R-:W-:Y:S01]  /*7cd0*/  F2FP.BF16.F32.PACK_AB R35, RZ, R35 ;  /* 0x00000023ff23723e */ /* 0x000fe200000010ff */
[----:B------:R-:W-:Y:S01]  /*7ce0*/  @P2 STG.E.U16 desc[UR36][R6.64+0x20], R34 ;  /* 0x0000202206002986 */ /* 0x000fe2000c101524 */
[----:B------:R-:W-:Y:S01]  /*7cf0*/  F2FP.BF16.F32.PACK_AB R36, RZ, R36 ;  /* 0x00000024ff24723e */ /* 0x000fe200000010ff */
[-C--:B------:R-:W-:Y:S01]  /*7d00*/  FMUL R49, R49, R154.reuse ;  /* 0x0000009a31317220 */ /* 0x080fe20000400000 */
[----:B------:R-:W-:Y:S01]  /*7d10*/  ISETP.GT.AND P2, PT, R0, 0x8, P1 ;  /* 0x000000080000780c */ /* 0x000fe20000f44270 */
[----:B------:R-:W-:Y:S01]  /*7d20*/  @P3 STG.E.U16 desc[UR36][R6.64+0x22], R35 ;  /* 0x0000222306003986 */ /* 0x000fe2000c101524 */
[----:B------:R-:W-:Y:S01]  /*7d30*/  ISETP.GT.AND P1, PT, R3, 0x20, PT ;  /* 0x000000200300780c */ /* 0x000fe20003f24270 */
[-C--:B------:R-:W-:Y:S01]  /*7d40*/  FMUL R50, R50, R154.reuse ;  /* 0x0000009a32327220 */ /* 0x080fe20000400000 */
[----:B------:R-:W-:Y:S01]  /*7d50*/  F2FP.BF16.F32.PACK_AB R37, RZ, R37 ;  /* 0x00000025ff25723e */ /* 0x000fe200000010ff */
[----:B------:R-:W-:Y:S01]  /*7d60*/  @P4 STG.E.U16 desc[UR36][R4.64+0x30], R36 ;  /* 0x0000302404004986 */ /* 0x000fe2000c101524 */
[C---:B------:R-:W-:Y:S01]  /*7d70*/  ISETP.GT.AND P3, PT, R0.reuse, 0x8, P0 ;  /* 0x000000080000780c */ /* 0x040fe20000764270 */
[-C--:B------:R-:W-:Y:S01]  /*7d80*/  FMUL R51, R51, R154.reuse ;  /* 0x0000009a33337220 */ /* 0x080fe20000400000 */
[----:B------:R-:W-:Y:S01]  /*7d90*/  ISETP.GT.AND P0, PT, R3, 0x21, PT ;  /* 0x000000210300780c */ /* 0x000fe20003f04270 */
[----:B------:R-:W-:Y:S01]  /*7da0*/  @P5 STG.E.U16 desc[UR36][R4.64+0x32], R37 ;  /* 0x0000322504005986 */ /* 0x000fe2000c101524 */
[----:B------:R-:W-:Y:S01]  /*7db0*/  ISETP.GT.AND P4, PT, R0, RZ, P1 ;  /* 0x000000ff0000720c */ /* 0x000fe20000f84270 */
[----:B------:R-:W-:Y:S01]  /*7dc0*/  FMUL R52, R52, R154 ;  /* 0x0000009a34347220 */ /* 0x000fe20000400000 */
[----:B------:R-:W-:Y:S01]  /*7dd0*/  F2FP.BF16.F32.PACK_AB R38, RZ, R38 ;  /* 0x00000026ff26723e */ /* 0x000fe200000010ff */
[-C--:B------:R-:W-:Y:S01]  /*7de0*/  FMUL R53, R53, R154.reuse ;  /* 0x0000009a35357220 */ /* 0x080fe20000400000 */
        /* <DEDUP_REMOVED lines=325> */
[----:B------:R-:W-:Y:S01]  /*9240*/  FMUL R151, R151, R154 ;  /* 0x0000009a97977220 */ /* 0x000fe20000400000 */
[----:B------:R-:W-:Y:S01]  /*9250*/  ISETP.GT.AND P2, PT, R0, 0x8, P1 ;  /* 0x000000080000780c */ /* 0x000fe20000f44270 */
[----:B------:R-:W-:Y:S01]  /*9260*/  @P3 STG.E.U16 desc[UR36][R6.64+0x132], R103 ;  /* 0x0001326706003986 */ /* 0x000fe2000c101524 */
[----:B------:R-:W-:-:S02]  /*9270*/  ISETP.GT.AND P1, PT, R3, 0xa8, PT ;  /* 0x000000a80300780c */ /* 0x000fc40003f24270 */
[----:B------:R-:W-:Y:S01]  /*9280*/  F2FP.BF16.F32.PACK_AB R105, RZ, R105 ;  /* 0x00000069ff69723e */ /* 0x000fe200000010ff */
[----:B------:R-:W-:Y:S01]  /*9290*/  @P4 STG.E.U16 desc[UR36][R4.64+0x140], R104 ;  /* 0x0001406804004986 */ /* 0x000fe2000c101524 */
[C---:B------:R-:W-:Y:S02]  /*92a0*/  ISETP.GT.AND P3, PT, R0.reuse, 0x8, P0 ;  /* 0x000000080000780c */ /* 0x040fe40000764270 */
[----:B------:R-:W-:Y:S01]  /*92b0*/  ISETP.GT.AND P0, PT, R3, 0xa9, PT ;  /* 0x000000a90300780c */ /* 0x000fe20003f04270 */
[----:B------:R-:W-:Y:S01]  /*92c0*/  @P5 STG.E.U16 desc[UR36][R4.64+0x142], R105 ;  /* 0x0001426904005986 */ /* 0x000fe2000c101524 */
[C---:B------:R-:W-:Y:S02]  /*92d0*/  ISETP.GT.AND P4, PT, R0.reuse, RZ, P1 ;  /* 0x000000ff0000720c */ /* 0x040fe40000f84270 */
[----:B------:R-:W-:Y:S02]  /*92e0*/  F2FP.BF16.F32.PACK_AB R106, RZ, R106 ;  /* 0x0000006aff6a723e */ /* 0x000fe400000010ff */
[----:B------:R-:W-:-:S02]  /*92f0*/  ISETP.GT.AND P5, PT, R0, RZ, P0 ;  /* 0x000000ff0000720c */ /* 0x000fc400007a4270 */
[----:B------:R-:W-:Y:S01]  /*9300*/  F2FP.BF16.F32.PACK_AB R107, RZ, R107 ;  /* 0x0000006bff6b723e */ /* 0x000fe200000010ff */
[----:B------:R-:W-:Y:S01]  /*9310*/  @P2 STG.E.U16 desc[UR36][R6.64+0x140], R106 ;  /* 0x0001406a06002986 */ /* 0x000fe2000c101524 */
[----:B------:R-:W-:Y:S02]  /*9320*/  F2FP.BF16.F32.PACK_AB R108, RZ, R108 ;  /* 0x0000006cff6c723e */ /* 0x000fe400000010ff */
[C---:B------:R-:W-:Y:S01]  /*9330*/  ISETP.GT.AND P2, PT, R0.reuse, 0x8, P1 ;  /* 0x000000080000780c */ /* 0x040fe20000f44270 */
[----:B------:R-:W-:Y:S01]  /*9340*/  @P3 STG.E.U16 desc[UR36][R6.64+0x142], R107 ;  /* 0x0001426b06003986 */ /* 0x000fe2000c101524 */
[----:B------:R-:W-:Y:S02]  /*9350*/  ISETP.GT.AND P1, PT, R3, 0xb0, PT ;  /* 0x000000b00300780c */ /* 0x000fe40003f24270 */
[----:B------:R-:W-:Y:S01]  /*9360*/  F2FP.BF16.F32.PACK_AB R109, RZ, R109 ;  /* 0x0000006dff6d723e */ /* 0x000fe200000010ff */
[----:B------:R-:W-:Y:S01]  /*9370*/  @P4 STG.E.U16 desc[UR36][R4.64+0x150], R108 ;  /* 0x0001506c04004986 */ /* 0x000fe2000c101524 */
[----:B------:R-:W-:-:S02]  /*9380*/  ISETP.GT.AND P3, PT, R0, 0x8, P0 ;  /* 0x000000080000780c */ /* 0x000fc40000764270 */
[----:B------:R-:W-:Y:S01]  /*9390*/  ISETP.GT.AND P0, PT, R3, 0xb1, PT ;  /* 0x000000b10300780c */ /* 0x000fe20003f04270 */
[----:B------:R-:W-:Y:S01]  /*93a0*/  @P5 STG.E.U16 desc[UR36][R4.64+0x152], R109 ;  /* 0x0001526d04005986 */ /* 0x000fe2000c101524 */
[C---:B------:R-:W-:Y:S02]  /*93b0*/  ISETP.GT.AND P4, PT, R0.reuse, RZ, P1 ;  /* 0x000000ff0000720c */ /* 0x040fe40000f84270 */
[----:B------:R-:W-:Y:S02]  /*93c0*/  F2FP.BF16.F32.PACK_AB R110, RZ, R110 ;  /* 0x0000006eff6e723e */ /* 0x000fe400000010ff */
[----:B------:R-:W-:Y:S02]  /*93d0*/  ISETP.GT.AND P5, PT, R0, RZ, P0 ;  /* 0x000000ff0000720c */ /* 0x000fe400007a4270 */
[----:B------:R-:W-:Y:S01]  /*93e0*/  F2FP.BF16.F32.PACK_AB R111, RZ, R111 ;  /* 0x0000006fff6f723e */ /* 0x000fe200000010ff */
[----:B------:R-:W-:Y:S01]  /*93f0*/  @P2 STG.E.U16 desc[UR36][R6.64+0x150], R110 ;  /* 0x0001506e06002986 */ /* 0x000fe2000c101524 */
[----:B------:R-:W-:-:S02]  /*9400*/  F2FP.BF16.F32.PACK_AB R112, RZ, R112 ;  /* 0x00000070ff70723e */ /* 0x000fc400000010ff */
[C---:B------:R-:W-:Y:S01]  /*9410*/  ISETP.GT.AND P2, PT, R0.reuse, 0x8, P1 ;  /* 0x000000080000780c */ /* 0x040fe20000f44270 */
[----:B------:R-:W-:Y:S01]  /*9420*/  @P3 STG.E.U16 desc[UR36][R6.64+0x152], R111 ;  /* 0x0001526f06003986 */ /* 0x000fe2000c101524 */
[C---:B------:R-:W-:Y:S02]  /*9430*/  ISETP.GT.AND P1, PT, R3.reuse, 0xb8, PT ;  /* 0x000000b80300780c */ /* 0x040fe40003f24270 */
[----:B------:R-:W-:Y:S01]  /*9440*/  F2FP.BF16.F32.PACK_AB R113, RZ, R113 ;  /* 0x00000071ff71723e */ /* 0x000fe200000010ff */
[----:B------:R-:W-:Y:S01]  /*9450*/  @P4 STG.E.U16 desc[UR36][R4.64+0x160], R112 ;  /* 0x0001607004004986 */ /* 0x000fe2000c101524 */
[C---:B------:R-:W-:Y:S02]  /*9460*/  ISETP.GT.AND P3, PT, R0.reuse, 0x8, P0 ;  /* 0x000000080000780c */ /* 0x040fe40000764270 */
[----:B------:R-:W-:Y:S01]  /*9470*/  ISETP.GT.AND P0, PT, R3, 0xb9, PT ;  /* 0x000000b90300780c */ /* 0x000fe20003f04270 */
[----:B------:R-:W-:Y:S01]  /*9480*/  @P5 STG.E.U16 desc[UR36][R4.64+0x162], R113 ;  /* 0x0001627104005986 */ /* 0x000fe2000c101524 */
[----:B------:R-:W-:-:S02]  /*9490*/  ISETP.GT.AND P4, PT, R0, RZ, P1 ;  /* 0x000000ff0000720c */ /* 0x000fc40000f84270 */
[----:B------:R-:W-:Y:S02]  /*94a0*/  F2FP.BF16.F32.PACK_AB R114, RZ, R114 ;  /* 0x00000072ff72723e */ /* 0x000fe400000010ff */
[C---:B------:R-:W-:Y:S02]  /*94b0*/  ISETP.GT.AND P5, PT, R0.reuse, RZ, P0 ;  /* 0x000000ff0000720c */ /* 0x040fe400007a4270 */
[----:B------:R-:W-:Y:S01]  /*94c0*/  F2FP.BF16.F32.PACK_AB R115, RZ, R115 ;  /* 0x00000073ff73723e */ /* 0x000fe200000010ff */
[----:B------:R-:W-:Y:S01]  /*94d0*/  @P2 STG.E.U16 desc[UR36][R6.64+0x160], R114 ;  /* 0x0001607206002986 */ /* 0x000fe2000c101524 */
[----:B------:R-:W-:Y:S02]  /*94e0*/  F2FP.BF16.F32.PACK_AB R116, RZ, R116 ;  /* 0x00000074ff74723e */ /* 0x000fe400000010ff */
        /* <DEDUP_REMOVED lines=65> */
[----:B------:R-:W-:Y:S02]  /*9900*/  ISETP.GT.AND P5, PT, R0, RZ, P0 ;  /* 0x000000ff0000720c */ /* 0x000fe400007a4270 */
[----:B------:R-:W-:Y:S02]  /*9910*/  F2FP.BF16.F32.PACK_AB R134, RZ, R134 ;  /* 0x00000086ff86723e */ /* 0x000fe400000010ff */
[----:B------:R-:W-:Y:S02]  /*9920*/  F2FP.BF16.F32.PACK_AB R135, RZ, R135 ;  /* 0x00000087ff87723e */ /* 0x000fe400000010ff */
[----:B------:R-:W-:Y:S01]  /*9930*/  F2FP.BF16.F32.PACK_AB R136, RZ, R136 ;  /* 0x00000088ff88723e */ /* 0x000fe200000010ff */
[----:B------:R-:W-:Y:S01]  /*9940*/  @P2 STG.E.U16 desc[UR36][R6.64+0x1b0], R134 ;  /* 0x0001b08606002986 */ /* 0x000fe2000c101524 */
[----:B------:R-:W-:-:S02]  /*9950*/  F2FP.BF16.F32.PACK_AB R137, RZ, R137 ;  /* 0x00000089ff89723e */ /* 0x000fc400000010ff */
[C---:B------:R-:W-:Y:S01]  /*9960*/  ISETP.GT.AND P1, PT, R0.reuse, 0x8, P1 ;  /* 0x000000080000780c */ /* 0x040fe20000f24270 */
[----:B------:R-:W-:Y:S01]  /*9970*/  @P3 STG.E.U16 desc[UR36][R6.64+0x1b2], R135 ;  /* 0x0001b28706003986 */ /* 0x000fe2000c101524 */
[C---:B------:R-:W-:Y:S02]  /*9980*/  ISETP.GT.AND P2, PT, R0.reuse, 0x8, P0 ;  /* 0x000000080000780c */ /* 0x040fe40000744270 */
[C---:B------:R-:W-:Y:S01]  /*9990*/  ISETP.GT.AND P0, PT, R3.reuse, 0xe9, PT ;  /* 0x000000e90300780c */ /* 0x040fe20003f04270 */
[----:B------:R-:W-:Y:S01]  /*99a0*/  @P4 STG.E.U16 desc[UR36][R4.64+0x1c0], R136 ;  /* 0x0001c08804004986 */ /* 0x000fe2000c101524 */
[----:B------:R-:W-:Y:S02]  /*99b0*/  ISETP.GT.AND P4, PT, R3, 0xe8, PT ;  /* 0x000000e80300780c */ /* 0x000fe40003f84270 */
[----:B------:R-:W-:Y:S01]  /*99c0*/  F2FP.BF16.F32.PACK_AB R138, RZ, R138 ;  /* 0x0000008aff8a723e */ /* 0x000fe200000010ff */
[----:B------:R-:W-:Y:S01]  /*99d0*/  @P5 STG.E.U16 desc[UR36][R4.64+0x1c2], R137 ;  /* 0x0001c28904005986 */ /* 0x000fe2000c101524 */
[----:B------:R-:W-:-:S02]  /*99e0*/  ISETP.GT.AND P5, PT, R0, RZ, P4 ;  /* 0x000000ff0000720c */ /* 0x000fc400027a4270 */
[----:B------:R-:W-:Y:S01]  /*99f0*/  F2FP.BF16.F32.PACK_AB R139, RZ, R139 ;  /* 0x0000008bff8b723e */ /* 0x000fe200000010ff */
[----:B------:R-:W-:Y:S01]  /*9a00*/  @P1 STG.E.U16 desc[UR36][R6.64+0x1c0], R138 ;  /* 0x0001c08a06001986 */ /* 0x000fe2000c101524 */
[----:B------:R-:W-:Y:S02]  /*9a10*/  F2FP.BF16.F32.PACK_AB R140, RZ, R140 ;  /* 0x0000008cff8c723e */ /* 0x000fe400000010ff */
[C---:B------:R-:W-:Y:S01]  /*9a20*/  ISETP.GT.AND P3, PT, R0.reuse, RZ, P0 ;  /* 0x000000ff0000720c */ /* 0x040fe20000764270 */
[----:B------:R-:W-:Y:S01]  /*9a30*/  @P2 STG.E.U16 desc[UR36][R6.64+0x1c2], R139 ;  /* 0x0001c28b06002986 */ /* 0x000fe2000c101524 */
[C---:B------:R-:W-:Y:S02]  /*9a40*/  ISETP.GT.AND P4, PT, R0.reuse, 0x8, P4 ;  /* 0x000000080000780c */ /* 0x040fe40002784270 */
[----:B------:R-:W-:Y:S02]  /*9a50*/  F2FP.BF16.F32.PACK_AB R141, RZ, R141 ;  /* 0x0000008dff8d723e */ /* 0x000fe400000010ff */
[----:B------:R-:W-:Y:S01]  /*9a60*/  F2FP.BF16.F32.PACK_AB R142, RZ, R142 ;  /* 0x0000008eff8e723e */ /* 0x000fe200000010ff */
[----:B------:R-:W-:Y:S01]  /*9a70*/  @P5 STG.E.U16 desc[UR36][R4.64+0x1d0], R140 ;  /* 0x0001d08c04005986 */ /* 0x000fe2000c101524 */
[----:B------:R-:W-:-:S02]  /*9a80*/  ISETP.GT.AND P5, PT, R0, 0x8, P0 ;  /* 0x000000080000780c */ /* 0x000fc400007a4270 */
[----:B------:R-:W-:Y:S02]  /*9a90*/  F2FP.BF16.F32.PACK_AB R143, RZ, R143 ;  /* 0x0000008fff8f723e */ /* 0x000fe400000010ff */
[C---:B------:R-:W-:Y:S01]  /*9aa0*/  ISETP.GT.AND P0, PT, R3.reuse, 0xf1, PT ;  /* 0x000000f10300780c */ /* 0x040fe20003f04270 */
[----:B------:R-:W-:Y:S01]  /*9ab0*/  @P3 STG.E.U16 desc[UR36][R4.64+0x1d2], R141 ;  /* 0x0001d28d04003986 */ /* 0x000fe2000c101524 */
[----:B------:R-:W-:Y:S02]  /*9ac0*/  ISETP.GT.AND P3, PT, R3, 0xf0, PT ;  /* 0x000000f00300780c */ /* 0x000fe40003f64270 */
[----:B------:R-:W-:Y:S01]  /*9ad0*/  F2FP.BF16.F32.PACK_AB R144, RZ, R144 ;  /* 0x00000090ff90723e */ /* 0x000fe200000010ff */
[----:B------:R-:W-:Y:S01]  /*9ae0*/  @P4 STG.E.U16 desc[UR36][R6.64+0x1d0], R142 ;  /* 0x0001d08e06004986 */ /* 0x000fe2000c101524 */
[C---:B------:R-:W-:Y:S02]  /*9af0*/  ISETP.GT.AND P4, PT, R0.reuse, RZ, P3 ;  /* 0x000000ff0000720c */ /* 0x040fe40001f84270 */
[----:B------:R-:W-:Y:S01]  /*9b00*/  F2FP.BF16.F32.PACK_AB R145, RZ, R145 ;  /* 0x00000091ff91723e */ /* 0x000fe200000010ff */
[----:B------:R-:W-:Y:S01]  /*9b10*/  @P5 STG.E.U16 desc[UR36][R6.64+0x1d2], R143 ;  /* 0x0001d28f06005986 */ /* 0x000fe2000c101524 */
[----:B------:R-:W-:-:S02]  /*9b20*/  ISETP.GT.AND P5, PT, R0, RZ, P0 ;  /* 0x000000ff0000720c */ /* 0x000fc400007a4270 */
[C---:B------:R-:W-:Y:S02]  /*9b30*/  ISETP.GT.AND P2, PT, R3.reuse, 0xf8, PT ;  /* 0x000000f80300780c */ /* 0x040fe40003f44270 */
[----:B------:R-:W-:Y:S02]  /*9b40*/  ISETP.GT.AND P1, PT, R3, 0xf9, PT ;  /* 0x000000f90300780c */ /* 0x000fe40003f24270 */
[C---:B------:R-:W-:Y:S02]  /*9b50*/  ISETP.GT.AND P3, PT, R0.reuse, 0x8, P3 ;  /* 0x000000080000780c */ /* 0x040fe40001f64270 */
[C---:B------:R-:W-:Y:S01]  /*9b60*/  ISETP.GT.AND P0, PT, R0.reuse, 0x8, P0 ;  /* 0x000000080000780c */ /* 0x040fe20000704270 */
[----:B------:R-:W-:Y:S01]  /*9b70*/  @P4 STG.E.U16 desc[UR36][R4.64+0x1e0], R144 ;  /* 0x0001e09004004986 */ /* 0x000fe2000c101524 */
[C---:B------:R-:W-:Y:S02]  /*9b80*/  ISETP.GT.AND P4, PT, R0.reuse, RZ, P1 ;  /* 0x000000ff0000720c */ /* 0x040fe40000f84270 */
[----:B------:R-:W-:Y:S01]  /*9b90*/  F2FP.BF16.F32.PACK_AB R146, RZ, R146 ;  /* 0x00000092ff92723e */ /* 0x000fe200000010ff */
[----:B------:R-:W-:Y:S01]  /*9ba0*/  @P5 STG.E.U16 desc[UR36][R4.64+0x1e2], R145 ;  /* 0x0001e29104005986 */ /* 0x000fe2000c101524 */
[----:B------:R-:W-:-:S02]  /*9bb0*/  ISETP.GT.AND P5, PT, R0, RZ, P2 ;  /* 0x000000ff0000720c */ /* 0x000fc400017a4270 */
[C---:B------:R-:W-:Y:S02]  /*9bc0*/  ISETP.GT.AND P2, PT, R0.reuse, 0x8, P2 ;  /* 0x000000080000780c */ /* 0x040fe40001744270 */
[----:B------:R-:W-:Y:S01]  /*9bd0*/  F2FP.BF16.F32.PACK_AB R147, RZ, R147 ;  /* 0x00000093ff93723e */ /* 0x000fe200000010ff */
[----:B------:R-:W-:Y:S01]  /*9be0*/  @P3 STG.E.U16 desc[UR36][R6.64+0x1e0], R146 ;  /* 0x0001e09206003986 */ /* 0x000fe2000c101524 */
[----:B------:R-:W-:Y:S02]  /*9bf0*/  ISETP.GT.AND P1, PT, R0, 0x8, P1 ;  /* 0x000000080000780c */ /* 0x000fe40000f24270 */
[----:B------:R-:W-:Y:S01]  /*9c00*/  F2FP.BF16.F32.PACK_AB R148, RZ, R148 ;  /* 0x00000094ff94723e */ /* 0x000fe200000010ff */
[----:B------:R-:W-:Y:S01]  /*9c10*/  @P0 STG.E.U16 desc[UR36][R6.64+0x1e2], R147 ;  /* 0x0001e29306000986 */ /* 0x000fe2000c101524 */
[----:B------:R-:W-:Y:S02]  /*9c20*/  F2FP.BF16.F32.PACK_AB R149, RZ, R149 ;  /* 0x00000095ff95723e */ /* 0x000fe400000010ff */
[----:B------:R-:W-:Y:S01]  /*9c30*/  F2FP.BF16.F32.PACK_AB R150, RZ, R150 ;  /* 0x00000096ff96723e */ /* 0x000fe200000010ff */
[----:B------:R-:W-:Y:S01]  /*9c40*/  @P5 STG.E.U16 desc[UR36][R4.64+0x1f0], R148 ;  /* 0x0001f09404005986 */ /* 0x000fe2000c101524 */
[----:B------:R-:W-:-:S03]  /*9c50*/  F2FP.BF16.F32.PACK_AB R151, RZ, R151 ;  /* 0x00000097ff97723e */ /* 0x000fc600000010ff */
[----:B------:R0:W-:Y:S02]  /*9c60*/  @P4 STG.E.U16 desc[UR36][R4.64+0x1f2], R149 ;  /* 0x0001f29504004986 */ /* 0x0001e4000c101524 */
[----:B0-----:R-:W-:Y:S02]  /*9c70*/  @P2 IMAD.MOV.U32 R4, RZ, RZ, R6 ;  /* 0x000000ffff042224 */ /* 0x001fe400078e0006 */
[----:B------:R-:W-:-:S05]  /*9c80*/  @P2 IMAD.MOV.U32 R5, RZ, RZ, R7 ;  /* 0x000000ffff052224 */ /* 0x000fca00078e0007 */
[----:B------:R0:W-:Y:S04]  /*9c90*/  @P2 STG.E.U16 desc[UR36][R4.64+0x1f0], R150 ;  /* 0x0001f09604002986 */ /* 0x0001e8000c101524 */
[----:B------:R0:W-:Y:S02]  /*9ca0*/  @P1 STG.E.U16 desc[UR36][R6.64+0x1f2], R151 ;  /* 0x0001f29706001986 */ /* 0x0001e4000c101524 */
.L_x_282:
[----:B------:R-:W-:Y:S05]  /*9cb0*/  BSYNC B0 ;  /* 0x0000000000007941 */ /* 0x000fea0003800000 */
.L_x_28:
[----:B------:R-:W-:Y:S01]  /*9cc0*/  ULDC UR4, c[0x0][0xc] ;  /* 0x0000030000047ab9 */ /* 0x000fe20000000800 */
[----:B------:R-:W-:Y:S01]  /*9cd0*/  ULDC UR5, c[0x0][0x10] ;  /* 0x0000040000057ab9 */ /* 0x000fe20000000800 */
[----:B0-----:R-:W0:Y:S01]  /*9ce0*/  LDC R3, c[0x0][0x14] ;  /* 0x00000500ff037b82 */ /* 0x001e220000000800 */
[----:B------:R-:W-:Y:S01]  /*9cf0*/  UIMAD.WIDE.U32 UR4, UR4, UR5, URZ ;  /* 0x00000005040472a5 */ /* 0x000fe2000f8e003f */
[----:B------:R-:W-:Y:S01]  /*9d00*/  PRMT R0, RZ, 0x7610, R0 ;  /* 0x00007610ff007816 */ /* 0x000fe20000000000 */
[----:B----45:R-:W-:Y:S02]  /*9d10*/  IMAD.MOV.U32 R152, RZ, RZ, -0x1 ;  /* 0xffffffffff987424 */ /* 0x030fe400078e00ff */
[----:B------:R-:W-:Y:S02]  /*9d20*/  IMAD.MOV.U32 R23, RZ, RZ, -0x1 ;  /* 0xffffffffff177424 */ /* 0x000fe400078e00ff */
[----:B0-----:R-:W-:-:S04]  /*9d30*/  IMAD.WIDE.U32 R16, R3, UR4, R16 ;  /* 0x0000000403107c25 */ /* 0x001fc8000f8e0010 */
[----:B------:R-:W-:Y:S01]  /*9d40*/  IMAD R3, R3, UR5, RZ ;  /* 0x0000000503037c24 */ /* 0x000fe2000f8e02ff */
[----:B------:R-:W-:Y:S02]  /*9d50*/  ULDC.64 UR4, c[0x0][0x650] ;  /* 0x0001940000047ab9 */ /* 0x000fe40000000a00 */
[----:B------:R-:W-:Y:S01]  /*9d60*/  ISETP.GE.U32.AND P0, PT, R16, UR4, PT ;  /* 0x0000000410007c0c */ /* 0x000fe2000bf06070 */
[----:B------:R-:W-:-:S05]  /*9d70*/  IMAD.IADD R17, R17, 0x1, R3 ;  /* 0x0000000111117824 */ /* 0x000fca00078e0203 */
[----:B------:R-:W-:-:S13]  /*9d80*/  ISETP.GE.U32.AND.EX P0, PT, R17, UR5, PT, P0 ;  /* 0x0000000511007c0c */ /* 0x000fda000bf06100 */
[----:B------:R-:W-:Y:S05]  /*9d90*/  @P0 BRA `(.L_x_283) ;  /* 0x0000000400640947 */ /* 0x000fea0003800000 */
[----:B------:R-:W0:Y:S01]  /*9da0*/  S2R R12, SR_CTAID.X ;  /* 0x00000000000c7919 */ /* 0x000e220000002500 */
[----:B------:R-:W4:Y:S01]  /*9db0*/  LDC.64 R10, c[0x0][0x628] ;  /* 0x00018a00ff0a7b82 */ /* 0x000f220000000a00 */
[----:B------:R-:W-:Y:S01]  /*9dc0*/  ULDC UR4, c[0x0][0x150] ;  /* 0x0000540000047ab9 */ /* 0x000fe20000000800 */
[----:B-123--:R-:W-:Y:S01]  /*9dd0*/  IMAD.MOV.U32 R8, RZ, RZ, R16 ;  /* 0x000000ffff087224 */ /* 0x00efe200078e0010 */
[----:B------:R-:W1:Y:S01]  /*9de0*/  S2R R24, SR_CTAID.Y ;  /* 0x0000000000187919 */ /* 0x000e620000002600 */
[----:B------:R-:W-:-:S04]  /*9df0*/  IMAD.MOV.U32 R9, RZ, RZ, R17 ;  /* 0x000000ffff097224 */ /* 0x000fc800078e0011 */
[----:B------:R-:W2:Y:S08]  /*9e00*/  LDC R21, c[0x0][0x144] ;  /* 0x00005100ff157b82 */ /* 0x000eb00000000800 */
[----:B------:R-:W3:Y:S08]  /*9e10*/  LDC R0, c[0x0][0x630] ;  /* 0x00018c00ff007b82 */ /* 0x000ef00000000800 */
[----:B------:R-:W1:Y:S01]  /*9e20*/  LDC.64 R14, c[0x0][0x620] ;  /* 0x00018800ff0e7b82 */ /* 0x000e620000000a00 */
[----:B----4-:R-:W-:-:S04]  /*9e30*/  ISETP.NE.U32.AND P0, PT, R10, RZ, PT ;  /* 0x000000ff0a00720c */ /* 0x010fc80003f05070 */
[----:B------:R-:W-:Y:S02]  /*9e40*/  ISETP.NE.AND.EX P0, PT, R11, RZ, PT, P0 ;  /* 0x000000ff0b00720c */ /* 0x000fe40003f05300 */
[----:B0-----:R-:W-:-:S05]  /*9e50*/  I2FP.F32.U32 R3, R12 ;  /* 0x0000000c00037245 */ /* 0x001fca0000201000 */
[----:B------:R-:W-:-:S04]  /*9e60*/  FMUL R3, R3, UR4 ;  /* 0x0000000403037c20 */ /* 0x000fc80008400000 */
[----:B------:R0:W4:Y:S02]  /*9e70*/  F2I.U32.TRUNC.NTZ R20, R3 ;  /* 0x0000000300147305 */ /* 0x000124000020f000 */
[----:B--23--:R-:W-:Y:S05]  /*9e80*/  @!P0 BRA `(.L_x_284) ;  /* 0x0000000000288947 */ /* 0x00cfea0003800000 */
[----:B0-----:R-:W0:Y:S02]  /*9e90*/  LDC R3, c[0x0][0x634] ;  /* 0x00018d00ff037b82 */ /* 0x001e240000000800 */
        /* <DEDUP_REMOVED lines=9> */
.L_x_284:
[----:B------:R-:W2:Y:S01]  /*9f30*/  LDC.64 R30, c[0x0][0x640] ;  /* 0x00019000ff1e7b82 */ /* 0x000ea20000000a00 */
[-CC-:B------:R-:W-:Y:S01]  /*9f40*/  SHF.R.U64 R23, R8, R0.reuse, R9.reuse ;  /* 0x0000000008177219 */ /* 0x180fe20000001209 */
[----:B----4-:R-:W-:Y:S01]  /*9f50*/  IMAD.MOV R20, RZ, RZ, -R20 ;  /* 0x000000ffff147224 */ /* 0x010fe200078e0a14 */
[----:B------:R-:W-:Y:S01]  /*9f60*/  SHF.R.U32.HI R0, RZ, R0, R9 ;  /* 0x00000000ff007219 */ /* 0x000fe20000011609 */
[----:B------:R-:W-:Y:S01]  /*9f70*/  ULDC UR4, c[0x0][0x154] ;  /* 0x0000550000047ab9 */ /* 0x000fe20000000800 */
[----:B0-----:R-:W-:Y:S01]  /*9f80*/  IADD3 R3, P0, RZ, -R23, RZ ;  /* 0x80000017ff037210 */ /* 0x001fe20007f1e0ff */
[----:B------:R-:W-:Y:S02]  /*9f90*/  IMAD R26, R21, R20, R12 ;  /* 0x00000014151a7224 */ /* 0x000fe400078e020c */
[----:B------:R-:W0:Y:S01]  /*9fa0*/  LDC R6, c[0x0][0x618] ;  /* 0x00018600ff067b82 */ /* 0x000e220000000800 */
[----:B------:R-:W-:Y:S02]  /*9fb0*/  IMAD.MOV.U32 R7, RZ, RZ, 0x1 ;  /* 0x00000001ff077424 */ /* 0x000fe400078e00ff */
[----:B------:R-:W-:-:S04]  /*9fc0*/  IMAD.X R5, RZ, RZ, ~R0, P0 ;  /* 0x000000ffff057224 */ /* 0x000fc800000e0e00 */
[-C--:B-1----:R-:W-:Y:S01]  /*9fd0*/  IMAD R0, R5, R14.reuse, RZ ;  /* 0x0000000e05007224 */ /* 0x082fe200078e02ff */
[----:B------:R-:W1:Y:S01]  /*9fe0*/  LDC R8, c[0x0][0x608] ;  /* 0x00018200ff087b82 */ /* 0x000e620000000800 */
[----:B------:R-:W-:-:S04]  /*9ff0*/  IMAD.WIDE.U32 R4, R3, R14, R16 ;  /* 0x0000000e03047225 */ /* 0x000fc800078e0010 */
[----:B------:R-:W-:Y:S01]  /*a000*/  IMAD R3, R3, R15, R0 ;  /* 0x0000000f03037224 */ /* 0x000fe200078e0200 */
[----:B------:R-:W-:Y:S02]  /*a010*/  I2FP.F32.U32 R0, R24 ;  /* 0x0000001800007245 */ /* 0x000fe40000201000 */
[----:B------:R-:W3:Y:S01]  /*a020*/  LDC R28, c[0x0][0x658] ;  /* 0x00019600ff1c7b82 */ /* 0x000ee20000000800 */
[----:B------:R-:W-:Y:S01]  /*a030*/  IMAD.IADD R3, R5, 0x1, R3 ;  /* 0x0000000105037824 */ /* 0x000fe200078e0203 */
[----:B--2---:R-:W-:Y:S01]  /*a040*/  ISETP.NE.U32.AND P0, PT, R30, RZ, PT ;  /* 0x000000ff1e00720c */ /* 0x004fe20003f05070 */
[----:B------:R-:W-:Y:S01]  /*a050*/  FMUL R0, R0, UR4 ;  /* 0x0000000400007c20 */ /* 0x000fe20008400000 */
[----:B------:R-:W-:Y:S02]  /*a060*/  IMAD.MOV.U32 R5, RZ, RZ, -0x1 ;  /* 0xffffffffff057424 */ /* 0x000fe400078e00ff */
[----:B------:R-:W-:Y:S01]  /*a070*/  ISETP.NE.AND.EX P0, PT, R31, RZ, PT, P0 ;  /* 0x000000ff1f00720c */ /* 0x000fe20003f05300 */
[----:B------:R2:W4:Y:S01]  /*a080*/  F2I.U32.TRUNC.NTZ R13, R0 ;  /* 0x00000000000d7305 */ /* 0x000522000020f000 */
[----:B------:R-:W2:Y:S01]  /*a090*/  LDC R15, c[0x0][0x148] ;  /* 0x00005200ff0f7b82 */ /* 0x000ea20000000800 */
[----:B0-----:R-:W-:-:S02]  /*a0a0*/  SHF.R.U64 R12, R4, R6, R3 ;  /* 0x00000006040c7219 */ /* 0x001fc40000001203 */
[----:B------:R-:W-:-:S05]  /*a0b0*/  SHF.R.U32.HI R3, RZ, R6, R3 ;  /* 0x00000006ff037219 */ /* 0x000fca0000011603 */
[----:B------:R-:W0:Y:S01]  /*a0c0*/  LDC R20, c[0x0][0x600] ;  /* 0x00018000ff147b82 */ /* 0x000e220000000800 */
[-CC-:B-1----:R-:W-:Y:S02]  /*a0d0*/  SHF.R.U64 R10, R12, R8.reuse, R3.reuse ;  /* 0x000000080c0a7219 */ /* 0x182fe40000001203 */
[----:B------:R-:W-:-:S05]  /*a0e0*/  SHF.R.U32.HI R3, RZ, R8, R3 ;  /* 0x00000008ff037219 */ /* 0x000fca0000011603 */
[----:B------:R-:W1:Y:S01]  /*a0f0*/  LDC R21, c[0x0][0x648] ;  /* 0x00019200ff157b82 */ /* 0x000e620000000800 */
[-C--:B---3--:R-:W-:Y:S02]  /*a100*/  SHF.L.U32 R4, R5, R28.reuse, RZ ;  /* 0x0000001c05047219 */ /* 0x088fe400000006ff */
[-CC-:B------:R-:W-:Y:S02]  /*a110*/  SHF.R.U64 R14, R10, R28.reuse, R3.reuse ;  /* 0x0000001c0a0e7219 */ /* 0x180fe40000001203 */
[----:B------:R-:W-:Y:S02]  /*a120*/  SHF.R.U32.HI R5, RZ, R28, R3 ;  /* 0x0000001cff057219 */ /* 0x000fe40000011603 */
[----:B------:R-:W-:Y:S01]  /*a130*/  LOP3.LUT R153, RZ, R4, RZ, 0x33, !PT ;  /* 0x00000004ff997212 */ /* 0x000fe200078e33ff */
[----:B------:R-:W3:Y:S01]  /*a140*/  LDC R25, c[0x0][0x638] ;  /* 0x00018e00ff197b82 */ /* 0x000ee20000000800 */
[----:B------:R-:W-:Y:S01]  /*a150*/  SHF.L.U32 R28, R7, R28, RZ ;  /* 0x0000001c071c7219 */ /* 0x000fe200000006ff */
[----:B------:R-:W-:-:S06]  /*a160*/  IMAD.MOV.U32 R4, RZ, RZ, R14 ;  /* 0x000000ffff047224 */ /* 0x000fcc00078e000e */
[----:B------:R-:W0:Y:S01]  /*a170*/  LDC R27, c[0x0][0x610] ;  /* 0x00018400ff1b7b82 */ /* 0x000e220000000800 */
[----:B----4-:R-:W-:Y:S05]  /*a180*/  @!P0 BRA `(.L_x_285) ;  /* 0x0000000000288947 */ /* 0x010fea0003800000 */
[----:B------:R-:W4:Y:S02]  /*a190*/  LDC R3, c[0x0][0x64c] ;  /* 0x00019300ff037b82 */ /* 0x000f240000000800 */
[----:B----4-:R-:W-:-:S05]  /*a1a0*/  IADD3 R3, P0, R14, R3, RZ ;  /* 0x000000030e037210 */ /* 0x010fca0007f1e0ff */
        /* <DEDUP_REMOVED lines=8> */
.L_x_285:
[----:B------:R-:W-:Y:S01]  /*a230*/  ISETP.NE.AND P0, PT, R2, 0x1, PT ;  /* 0x000000010200780c */ /* 0x000fe20003f05270 */
[----:B------:R-:W-:Y:S01]  /*a240*/  IMAD.MOV R13, RZ, RZ, -R13 ;  /* 0x000000ffff0d7224 */ /* 0x000fe200078e0a0d */
[----:B-12---:R-:W-:Y:S01]  /*a250*/  SHF.R.U64 R0, R4, R21, R5 ;  /* 0x0000001504007219 */ /* 0x006fe20000001205 */
[----:B0-----:R-:W-:Y:S01]  /*a260*/  VIADD R5, R20, 0xffffffff ;  /* 0xffffffff14057836 */ /* 0x001fe20000000000 */
[----:B------:R-:W-:-:S03]  /*a270*/  LOP3.LUT R153, R10, R153, RZ, 0xc0, !PT ;  /* 0x000000990a997212 */ /* 0x000fc600078ec0ff */
[----:B------:R-:W-:Y:S01]  /*a280*/  IMAD.MOV R3, RZ, RZ, -R0 ;  /* 0x000000ffff037224 */ /* 0x000fe200078e0a00 */
[----:B------:R-:W-:Y:S01]  /*a290*/  LOP3.LUT R5, R12, R5, RZ, 0xc0, !PT ;  /* 0x000000050c057212 */ /* 0x000fe200078ec0ff */
[----:B------:R-:W-:Y:S02]  /*a2a0*/  IMAD R153, R28, R0, R153 ;  /* 0x000000001c997224 */ /* 0x000fe400078e0299 */
[----:B---3--:R-:W-:Y:S02]  /*a2b0*/  IMAD R0, R3, R25, R14 ;  /* 0x0000001903007224 */ /* 0x008fe400078e020e */
[----:B------:R-:W-:Y:S02]  /*a2c0*/  @P0 IMAD R26, R15, R13, R24 ;  /* 0x0000000d0f1a0224 */ /* 0x000fe400078e0218 */
[----:B------:R-:W-:Y:S02]  /*a2d0*/  IMAD R4, R0, R20, R5 ;  /* 0x0000001400047224 */ /* 0x000fe400078e0205 */
[----:B------:R-:W-:-:S02]  /*a2e0*/  IMAD R153, R153, R27, R26 ;  /* 0x0000001b99997224 */ /* 0x000fc400078e021a */
[----:B------:R-:W-:-:S03]  /*a2f0*/  IMAD.MOV.U32 R3, RZ, RZ, 0x1 ;  /* 0x00000001ff037424 */ /* 0x000fc600078e00ff */
[----:B------:R-:W-:Y:S02]  /*a300*/  SEL R152, R4, R153, !P0 ;  /* 0x0000009904987207 */ /* 0x000fe40004000000 */
[----:B------:R-:W-:Y:S02]  /*a310*/  PRMT R0, R3, 0x7610, R0 ;  /* 0x0000761003007816 */ /* 0x000fe40000000000 */
[----:B------:R-:W-:-:S07]  /*a320*/  SEL R153, R153, R4, !P0 ;  /* 0x0000000499997207 */ /* 0x000fce0004000000 */
.L_x_283:
[----:B------:R-:W-:-:S13]  /*a330*/  LOP3.LUT P0, RZ, R0, 0xff, RZ, 0xc0, !PT ;  /* 0x000000ff00ff7812 */ /* 0x000fda000780c0ff */
[----:B------:R-:W-:Y:S05]  /*a340*/  @P0 BRA `(.L_x_286) ;  /* 0xffffff6800f00947 */ /* 0x000fea000383ffff */
[----:B------:R-:W-:Y:S05]  /*a350*/  EXIT ;  /* 0x000000000000794d */ /* 0x000fea0003800000 */
.L_x_3:
[----:B0-----:R-:W-:Y:S01]  /*a360*/  ULDC.64 UR4, c[0x0][0x650] ;  /* 0x0001940000047ab9 */ /* 0x001fe20000000a00 */
        /* <DEDUP_REMOVED lines=25> */
.L_x_288:
[--C-:B------:R-:W-:Y:S01]  /*a500*/  SHF.R.U64 R12, R10, R14, R11.reuse ;  /* 0x0000000e0a0c7219 */ /* 0x100fe2000000120b */
[----:B------:R-:W0:Y:S01]  /*a510*/  LDC R22, c[0x0][0x618] ;  /* 0x00018600ff167b82 */ /* 0x000e220000000800 */
[----:B------:R-:W-:Y:S01]  /*a520*/  I2FP.F32.U32 R6, R4 ;  /* 0x0000000400067245 */ /* 0x000fe20000201000 */
[----:B------:R-:W-:Y:S01]  /*a530*/  ULDC UR4, c[0x0][0x150] ;  /* 0x0000540000047ab9 */ /* 0x000fe20000000800 */
[----:B------:R-:W-:Y:S02]  /*a540*/  SHF.R.U32.HI R5, RZ, R14, R11 ;  /* 0x0000000eff057219 */ /* 0x000fe4000001160b */
[----:B------:R-:W-:Y:S01]  /*a550*/  IADD3 R9, P0, RZ, -R12, RZ ;  /* 0x8000000cff097210 */ /* 0x000fe20007f1e0ff */
[----:B------:R-:W-:Y:S01]  /*a560*/  FMUL R11, R6, UR4 ;  /* 0x00000004060b7c20 */ /* 0x000fe20008400000 */
[----:B------:R-:W-:Y:S01]  /*a570*/  ULDC UR4, c[0x0][0x154] ;  /* 0x0000550000047ab9 */ /* 0x000fe20000000800 */
[----:B------:R-:W1:Y:S02]  /*a580*/  LDC.64 R24, c[0x0][0x640] ;  /* 0x00019000ff187b82 */ /* 0x000e640000000a00 */
[----:B------:R-:W-:-:S02]  /*a590*/  IMAD.X R5, RZ, RZ, ~R5, P0 ;  /* 0x000000ffff057224 */ /* 0x000fc400000e0e05 */
[----:B------:R-:W2:Y:S01]  /*a5a0*/  F2I.U32.TRUNC.NTZ R11, R11 ;  /* 0x0000000b000b7305 */ /* 0x000ea2000020f000 */
[----:B------:R-:W-:-:S03]  /*a5b0*/  IMAD.WIDE.U32 R6, R9, R20, R16 ;  /* 0x0000001409067225 */ /* 0x000fc600078e0010 */
[----:B------:R-:W3:Y:S01]  /*a5c0*/  LDC R13, c[0x0][0x144] ;  /* 0x00005100ff0d7b82 */ /* 0x000ee20000000800 */
[----:B------:R-:W-:-:S04]  /*a5d0*/  IMAD R8, R5, R20, RZ ;  /* 0x0000001405087224 */ /* 0x000fc800078e02ff */
[----:B------:R-:W-:Y:S02]  /*a5e0*/  IMAD R5, R9, R21, R8 ;  /* 0x0000001509057224 */ /* 0x000fe400078e0208 */
[----:B------:R-:W-:Y:S01]  /*a5f0*/  IMAD.MOV.U32 R8, RZ, RZ, -0x1 ;  /* 0xffffffffff087424 */ /* 0x000fe200078e00ff */
[----:B------:R-:W4:Y:S01]  /*a600*/  LDC R14, c[0x0][0x608] ;  /* 0x00018200ff0e7b82 */ /* 0x000f220000000800 */
[----:B------:R-:W-:Y:S01]  /*a610*/  IMAD.IADD R5, R7, 0x1, R5 ;  /* 0x0000000107057824 */ /* 0x000fe200078e0205 */
[----:B------:R-:W-:-:S04]  /*a620*/  I2FP.F32.U32 R7, R3 ;  /* 0x0000000300077245 */ /* 0x000fc80000201000 */
[-C--:B0-----:R-:W-:Y:S01]  /*a630*/  SHF.R.U64 R10, R6, R22.reuse, R5 ;  /* 0x00000016060a7219 */ /* 0x081fe20000001205 */
[----:B--2---:R-:W-:Y:S01]  /*a640*/  IMAD.MOV R6, RZ, RZ, -R11 ;  /* 0x000000ffff067224 */ /* 0x004fe200078e0a0b */
[----:B------:R-:W0:Y:S01]  /*a650*/  LDC R9, c[0x0][0x658] ;  /* 0x00019600ff097b82 */ /* 0x000e220000000800 */
[----:B-1----:R-:W-:Y:S01]  /*a660*/  ISETP.NE.U32.AND P0, PT, R24, RZ, PT ;  /* 0x000000ff1800720c */ /* 0x002fe20003f05070 */
[----:B------:R-:W-:Y:S01]  /*a670*/  FMUL R7, R7, UR4 ;  /* 0x0000000407077c20 */ /* 0x000fe20008400000 */
[----:B------:R-:W-:Y:S02]  /*a680*/  SHF.R.U32.HI R5, RZ, R22, R5 ;  /* 0x00000016ff057219 */ /* 0x000fe40000011605 */
[----:B------:R-:W-:-:S03]  /*a690*/  ISETP.NE.AND.EX P0, PT, R25, RZ, PT, P0 ;  /* 0x000000ff1900720c */ /* 0x000fc60003f05300 */
[----:B------:R-:W1:Y:S01]  /*a6a0*/  LDC R20, c[0x0][0x148] ;  /* 0x00005200ff147b82 */ /* 0x000e620000000800 */
[----:B---3--:R-:W-:Y:S02]  /*a6b0*/  IMAD R23, R13, R6, R4 ;  /* 0x000000060d177224 */ /* 0x008fe400078e0204 */
[----:B------:R-:W-:-:S05]  /*a6c0*/  IMAD.MOV.U32 R6, RZ, RZ, 0x1 ;  /* 0x00000001ff067424 */ /* 0x000fca00078e00ff */
[----:B------:R-:W2:Y:S01]  /*a6d0*/  LDC R21, c[0x0][0x600] ;  /* 0x00018000ff157b82 */ /* 0x000ea20000000800 */
[-CC-:B----4-:R-:W-:Y:S02]  /*a6e0*/  SHF.R.U64 R13, R10, R14.reuse, R5.reuse ;  /* 0x0000000e0a0d7219 */ /* 0x190fe40000001205 */
[----:B------:R-:W-:Y:S02]  /*a6f0*/  SHF.R.U32.HI R4, RZ, R14, R5 ;  /* 0x0000000eff047219 */ /* 0x000fe40000011605 */
[----:B------:R3:W4:Y:S03]  /*a700*/  F2I.U32.TRUNC.NTZ R14, R7 ;  /* 0x00000007000e7305 */ /* 0x000726000020f000 */
[----:B------:R-:W1:Y:S01]  /*a710*/  LDC R26, c[0x0][0x648] ;  /* 0x00019200ff1a7b82 */ /* 0x000e620000000800 */
[-C--:B0-----:R-:W-:Y:S02]  /*a720*/  SHF.R.U64 R15, R13, R9.reuse, R4 ;  /* 0x000000090d0f7219 */ /* 0x081fe40000001204 */
[----:B------:R-:W-:-:S02]  /*a730*/  SHF.L.U32 R8, R8, R9, RZ ;  /* 0x0000000908087219 */ /* 0x000fc400000006ff */
[-C--:B------:R-:W-:Y:S01]  /*a740*/  SHF.R.U32.HI R5, RZ, R9.reuse, R4 ;  /* 0x00000009ff057219 */ /* 0x080fe20000011604 */
[----:B------:R-:W-:Y:S01]  /*a750*/  IMAD.MOV.U32 R4, RZ, RZ, R15 ;  /* 0x000000ffff047224 */ /* 0x000fe200078e000f */
[----:B------:R-:W-:Y:S01]  /*a760*/  SHF.L.U32 R22, R6, R9, RZ ;  /* 0x0000000906167219 */ /* 0x000fe200000006ff */
[----:B------:R-:W0:Y:S01]  /*a770*/  LDC R27, c[0x0][0x638] ;  /* 0x00018e00ff1b7b82 */ /* 0x000e220000000800 */
[----:B------:R-:W-:-:S07]  /*a780*/  LOP3.LUT R28, RZ, R8, RZ, 0x33, !PT ;  /* 0x00000008ff1c7212 */ /* 0x000fce00078e33ff */
        /* <DEDUP_REMOVED lines=12> */
.L_x_289:
[----:B------:R-:W-:Y:S01]  /*a850*/  ISETP.NE.AND P0, PT, R2, 0x1, PT ;  /* 0x000000010200780c */ /* 0x000fe20003f05270 */
[----:B--2---:R-:W-:Y:S01]  /*a860*/  VIADD R7, R21, 0xffffffff ;  /* 0xffffffff15077836 */ /* 0x004fe20000000000 */
[----:B-1----:R-:W-:Y:S01]  /*a870*/  SHF.R.U64 R5, R4, R26, R5 ;  /* 0x0000001a04057219 */ /* 0x002fe20000001205 */
[----:B------:R-:W-:Y:S01]  /*a880*/  IMAD.MOV R14, RZ, RZ, -R14 ;  /* 0x000000ffff0e7224 */ /* 0x000fe200078e0a0e */
[----:B------:R-:W-:Y:S01]  /*a890*/  LOP3.LUT R4, R13, R28, RZ, 0xc0, !PT ;  /* 0x0000001c0d047212 */ /* 0x000fe200078ec0ff */
[----:B------:R-:W-:Y:S01]  /*a8a0*/  IMAD.MOV.U32 R8, RZ, RZ, R12 ;  /* 0x000000ffff087224 */ /* 0x000fe200078e000c */
[----:B------:R-:W-:Y:S01]  /*a8b0*/  LOP3.LUT R10, R10, R7, RZ, 0xc0, !PT ;  /* 0x000000070a0a7212 */ /* 0x000fe200078ec0ff */
[----:B------:R-:W-:Y:S02]  /*a8c0*/  IMAD.MOV R6, RZ, RZ, -R5 ;  /* 0x000000ffff067224 */ /* 0x000fe400078e0a05 */
[----:B------:R-:W-:-:S04]  /*a8d0*/  IMAD R4, R22, R5, R4 ;  /* 0x0000000516047224 */ /* 0x000fc800078e0204 */
[----:B------:R-:W-:Y:S02]  /*a8e0*/  @P0 IMAD R23, R20, R14, R3 ;  /* 0x0000000e14170224 */ /* 0x000fe400078e0203 */
[----:B0-----:R-:W-:Y:S02]  /*a8f0*/  IMAD R3, R6, R27, R15 ;  /* 0x0000001b06037224 */ /* 0x001fe400078e020f */
[----:B------:R-:W-:Y:S02]  /*a900*/  IMAD R7, R4, R29, R23 ;  /* 0x0000001d04077224 */ /* 0x000fe400078e0217 */
[----:B------:R-:W-:Y:S02]  /*a910*/  IMAD R4, R3, R21, R10 ;  /* 0x0000001503047224 */ /* 0x000fe400078e020a */
[----:B------:R-:W-:-:S03]  /*a920*/  IMAD.MOV.U32 R6, RZ, RZ, 0x1 ;  /* 0x00000001ff067424 */ /* 0x000fc600078e00ff */
[----:B------:R-:W-:Y:S02]  /*a930*/  SEL R9, R4, R7, !P0 ;  /* 0x0000000704097207 */ /* 0x000fe40004000000 */
[----:B------:R-:W-:-:S07]  /*a940*/  SEL R7, R7, R4, !P0 ;  /* 0x0000000407077207 */ /* 0x000fce0004000000 */
.L_x_287:
[----:B------:R-:W-:-:S08]  /*a950*/  NOP ;  /* 0x0000000000007918 */ /* 0x000fd00000000000 */
[----:B------:R-:W0:-:S00]  /*a960*/  USETMAXREG.DEALLOC.CTAPOOL 0x28 ;  /* 0x00000028000079c8 */ /* 0x000e0000080e0500 */
[----:B0-----:R-:W-:-:S13]  /*a970*/  ISETP.NE.AND P0, PT, R0, RZ, PT ;  /* 0x000000ff0000720c */ /* 0x001fda0003f05270 */
[----:B------:R-:W-:Y:S05]  /*a980*/  @P0 EXIT ;  /* 0x000000000000094d */ /* 0x000fea0003800000 */
[----:B------:R-:W-:Y:S01]  /*a990*/  LOP3.LUT P0, RZ, R6, 0xff, RZ, 0xc0, !PT ;  /* 0x000000ff06ff7812 */ /* 0x000fe2000780c0ff */
[----:B------:R-:W-:Y:S02]  /*a9a0*/  IMAD.MOV.U32 R0, RZ, RZ, 0x1 ;  /* 0x00000001ff007424 */ /* 0x000fe400078e00ff */
[----:B------:R-:W-:-:S10]  /*a9b0*/  IMAD.MOV.U32 R12, RZ, RZ, RZ ;  /* 0x000000ffff0c7224 */ /* 0x000fd400078e00ff */
[----:B------:R-:W-:Y:S05]  /*a9c0*/  @!P0 BRA `(.L_x_290) ;  /* 0x0000000c00608947 */ /* 0x000fea0003800000 */
[----:B------:R-:W0:Y:S01]  /*a9d0*/  LDC R0, c[0x0][0x28c] ;  /* 0x0000a300ff007b82 */ /* 0x000e220000000800 */
[----:B------:R-:W-:Y:S01]  /*a9e0*/  ULDC UR5, c[0x0][0x658] ;  /* 0x0001960000057ab9 */ /* 0x000fe20000000800 */
[----:B------:R-:W-:Y:S01]  /*a9f0*/  UMOV UR7, 0xffffffff ;  /* 0xffffffff00077882 */ /* 0x000fe20000000000 */
[----:B------:R-:W-:Y:S01]  /*aa00*/  ULDC UR6, c[0x0][0xc] ;  /* 0x0000030000067ab9 */ /* 0x000fe20000000800 */
[----:B------:R-:W-:Y:S01]  /*aa10*/  USHF.L.U32 UR9, UR7, UR5, URZ ;  /* 0x0000000507097299 */ /* 0x000fe2000800063f */
[C---:B------:R-:W-:Y:S01]  /*aa20*/  LOP3.LUT P2, RZ, R18.reuse, 0x7f, RZ, 0xc0, !PT ;  /* 0x0000007f12ff7812 */ /* 0x040fe2000784c0ff */
[----:B------:R-:W-:Y:S01]  /*aa30*/  UMOV UR8, 0x1 ;  /* 0x0000000100087882 */ /* 0x000fe20000000000 */
[----:B------:R-:W-:Y:S01]  /*aa40*/  ULDC UR7, c[0x0][0x10] ;  /* 0x0000040000077ab9 */ /* 0x000fe20000000800 */
[----:B------:R-:W-:Y:S01]  /*aa50*/  LOP3.LUT P0, RZ, R18, 0x1f, RZ, 0xc0, !PT ;  /* 0x0000001f12ff7812 */ /* 0x000fe2000780c0ff */
[----:B------:R-:W-:Y:S01]  /*aa60*/  UIMAD.WIDE.U32 UR6, UR6, UR7, URZ ;  /* 0x00000007060672a5 */ /* 0x000fe2000f8e003f */
[----:B------:R-:W-:Y:S01]  /*aa70*/  BSSY B0, `(.L_x_290) ;  /* 0x00000cd000007945 */ /* 0x000fe20003800000 */
[----:B------:R-:W-:Y:S01]  /*aa80*/  USHF.L.U32 UR5, UR8, UR5, URZ ;  /* 0x0000000508057299 */ /* 0x000fe2000800063f */
[----:B------:R-:W-:Y:S01]  /*aa90*/  IMAD.MOV.U32 R13, RZ, RZ, 0x1 ;  /* 0x00000001ff0d7424 */ /* 0x000fe200078e00ff */
[----:B------:R-:W-:Y:S01]  /*aaa0*/  LOP3.LUT R11, R19, 0x2, RZ, 0xfc, !PT ;  /* 0x00000002130b7812 */ /* 0x000fe200078efcff */
[----:B------:R-:W-:Y:S01]  /*aab0*/  ULDC UR8, c[0x0][0x14] ;  /* 0x0000050000087ab9 */ /* 0x000fe20000000800 */
[----:B------:R-:W-:Y:S01]  /*aac0*/  PLOP3.LUT P0, PT, P0, P2, PT, 0x8a, 0x0 ;  /* 0x000000000000781c */ /* 0x000fe20000705172 */
[----:B------:R-:W-:Y:S01]  /*aad0*/  UIMAD.WIDE.U32 UR30, UR6, UR8, URZ ;  /* 0x00000008061e72a5 */ /* 0x000fe2000f8e003f */
[----:B------:R-:W-:Y:S01]  /*aae0*/  IMAD.MOV.U32 R12, RZ, RZ, RZ ;  /* 0x000000ffff0c7224 */ /* 0x000fe200078e00ff */
[----:B------:R-:W-:Y:S01]  /*aaf0*/  UIMAD UR7, UR7, UR8, URZ ;  /* 0x00000008070772a4 */ /* 0x000fe2000f8e023f */
[----:B------:R-:W-:Y:S01]  /*ab00*/  ULDC UR4, c[0x0][0x600] ;  /* 0x0001800000047ab9 */ /* 0x000fe20000000800 */
[----:B------:R-:W-:-:S02]  /*ab10*/  ULOP3.LUT UR6, URZ, UR9, URZ, 0x33, !UPT ;  /* 0x000000093f067292 */ /* 0x000fc4000f8e333f */
[----:B------:R-:W-:Y:S01]  /*ab20*/  UIADD3 UR4, UR4, -0x1, URZ ;  /* 0xffffffff04047890 */ /* 0x000fe2000fffe03f */
[----:B0-----:R-:W-:Y:S01]  /*ab30*/  VIADD R0, R0, 0x7f ;  /* 0x0000007f00007836 */ /* 0x001fe20000000000 */
[----:B------:R-:W-:Y:S01]  /*ab40*/  UIADD3 UR7, UR31, UR7, URZ ;  /* 0x000000071f077290 */ /* 0x000fe2000fffe03f */
[----:B------:R-:W-:-:S03]  /*ab50*/  ULDC.64 UR38, c[0x0][0x198] ;  /* 0x0000660000267ab9 */ /* 0x000fc60000000a00 */
[----:B------:R-:W-:-:S04]  /*ab60*/  SHF.R.S32.HI R3, RZ, 0x1f, R0 ;  /* 0x0000001fff037819 */ /* 0x000fc80000011400 */
[----:B------:R-:W-:Y:S01]  /*ab70*/  LEA.HI R3, R3, R0, RZ, 0x7 ;  /* 0x0000000003037211 */ /* 0x000fe200078f38ff */
[----:B------:R-:W-:-:S03]  /*ab80*/  IMAD.MOV.U32 R0, RZ, RZ, 0x1 ;  /* 0x00000001ff007424 */ /* 0x000fc600078e00ff */
[----:B------:R-:W-:-:S05]  /*ab90*/  SHF.R.S32.HI R3, RZ, 0x7, R3 ;  /* 0x00000007ff037819 */ /* 0x000fca0000011403 */
[----:B------:R-:W-:-:S07]  /*aba0*/  VIADD R10, R3, 0x1 ;  /* 0x00000001030a7836 */ /* 0x000fce0000000000 */
.L_x_302:
[----:B------:R-:W-:-:S03]  /*abb0*/  UMOV UR8, 0xffffffff ;  /* 0xffffffff00087882 */ /* 0x000fc60000000000 */
[----:B------:R-:W-:Y:S05]  /*abc0*/  BRA.DIV UR8, `(.L_x_291) ;  /* 0x0000000e08a87947 */ /* 0x000fea000b800000 */
[----:B------:R-:W-:-:S13]  /*abd0*/  ELECT P6, URZ, PT ;  /* 0x00000000003f782f */ /* 0x000fda00038c0000 */
.L_x_312:
[----:B------:R-:W0:Y:S01]  /*abe0*/  LDC R4, c[0x0][0x28c] ;  /* 0x0000a300ff047b82 */ /* 0x000e220000000800 */
[----:B------:R-:W-:Y:S01]  /*abf0*/  BSSY B1, `(.L_x_292) ;  /* 0x0000043000017945 */ /* 0x000fe20003800000 */
[----:B0-----:R-:W-:-:S13]  /*ac00*/  ISETP.LT.OR P6, PT, R4, 0x1, !P6 ;  /* 0x000000010400780c */ /* 0x001fda00077c1670 */
[----:B------:R-:W-:Y:S05]  /*ac10*/  @P6 BRA `(.L_x_293) ;  /* 0x0000000400006947 */ /* 0x000fea0003800000 */
[----:B------:R-:W-:Y:S02]  /*ac20*/  IMAD.SHL.U32 R15, R7, 0x80, RZ ;  /* 0x00000080070f7824 */ /* 0x000fe400078e00ff */
[----:B------:R-:W-:Y:S02]  /*ac30*/  IMAD.SHL.U32 R18, R9, 0x100, RZ ;  /* 0x0000010009127824 */ /* 0x000fe400078e00ff */
[----:B------:R-:W-:Y:S02]  /*ac40*/  IMAD.MOV.U32 R20, RZ, RZ, RZ ;  /* 0x000000ffff147224 */ /* 0x000fe400078e00ff */
[----:B------:R-:W-:Y:S02]  /*ac50*/  IMAD.MOV.U32 R4, RZ, RZ, R10 ;  /* 0x000000ffff047224 */ /* 0x000fe400078e000a */
[----:B------:R-:W-:Y:S02]  /*ac60*/  IMAD.MOV.U32 R5, RZ, RZ, R0 ;  /* 0x000000ffff057224 */ /* 0x000fe400078e0000 */
[----:B------:R-:W-:-:S07]  /*ac70*/  IMAD.MOV.U32 R6, RZ, RZ, R12 ;  /* 0x000000ffff067224 */ /* 0x000fce00078e000c */
.L_x_297:
[----:B------:R-:W0:Y:S01]  /*ac80*/  S2R R14, SR_CgaCtaId ;  /* 0x00000000000e7919 */ /* 0x000e220000008800 */
[----:B------:R-:W-:Y:S01]  /*ac90*/  MOV R7, 0x400 ;  /* 0x0000040000077802 */ /* 0x000fe20000000f00 */
[----:B------:R-:W1:Y:S03]  /*aca0*/  @!P2 LDC R9, c[0x0][0x500] ;  /* 0x00014000ff09ab82 */ /* 0x000e660000000800 */
[----:B0-----:R-:W-:Y:S02]  /*acb0*/  LEA R21, R14, R7, 0x18 ;  /* 0x000000070e157211 */ /* 0x001fe400078ec0ff */
[----:B------:R-:W-:-:S03]  /*acc0*/  SHF.L.U32 R7, R5, 0x1f, RZ ;  /* 0x0000001f05077819 */ /* 0x000fc600000006ff */
[----:B------:R-:W-:-:S04]  /*acd0*/  IMAD R14, R6, 0x8, R21 ;  /* 0x00000008060e7824 */ /* 0x000fc800078e0215 */
[----:B------:R-:W0:Y:S02]  /*ace0*/  SYNCS.PHASECHK.TRANS64.TRYWAIT P1, [R14+URZ+0x18], R7 ;  /* 0x000018070e0075a7 */ /* 0x000e24000802017f */
[----:B01----:R-:W-:Y:S05]  /*acf0*/  @!P1 BRA `(.L_x_294) ;  /* 0x0000000c007c9947 */ /* 0x003fea0003800000 */
.L_x_313:
[----:B0-----:R-:W-:Y:S01]  /*ad00*/  PRMT R7, R11, 0x9910, RZ ;  /* 0x000099100b077816 */ /* 0x001fe200000000ff */
[----:B------:R0:W-:Y:S03]  /*ad10*/  @!P2 SYNCS.ARRIVE.TRANS64 RZ, [R14+URZ], R9 ;  /* 0x000000090effa9a7 */ /* 0x0001e6000800003f */
[----:B------:R-:W-:-:S13]  /*ad20*/  ISETP.NE.AND P1, PT, R7, 0x2, PT ;  /* 0x000000020700780c */ /* 0x000fda0003f25270 */
[----:B0-----:R-:W-:Y:S05]  /*ad30*/  @P1 BRA `(.L_x_295) ;  /* 0x0000000000041947 */ /* 0x001fea0003800000 */
[----:B------:R-:W-:Y:S01]  /*ad40*/  BPT.TRAP 0x1 ;  /* 0x000000040000795c */ /* 0x000fe20000300000 */
.L_x_295:
[----:B------:R-:W-:Y:S05]  /*ad50*/  @P0 BRA `(.L_x_296) ;  /* 0x0000000000040947 */ /* 0x000fea0003800000 */
[----:B------:R-:W-:Y:S01]  /*ad60*/  BPT.TRAP 0x1 ;  /* 0x000000040000795c */ /* 0x000fe20000300000 */
.L_x_296:
[--C-:B------:R-:W-:Y:S01]  /*ad70*/  IMAD R7, R6, 0x8000, R21.reuse ;  /* 0x0000800006077824 */ /* 0x100fe200078e0215 */
[----:B------:R-:W-:Y:S01]  /*ad80*/  R2UR UR34, R20 ;  /* 0x00000000142272ca */ /* 0x000fe200000e0000 */
[----:B------:R-:W-:Y:S01]  /*ad90*/  IMAD R21, R6, 0x10000, R21 ;  /* 0x0001000006157824 */ /* 0x000fe200078e0215 */
[----:B------:R-:W-:Y:S01]  /*ada0*/  R2UR UR33, R14 ;  /* 0x000000000e2172ca */ /* 0x000fe200000e0000 */
[----:B------:R-:W-:Y:S01]  /*adb0*/  VIADD R4, R4, 0xffffffff ;  /* 0xffffffff04047836 */ /* 0x000fe20000000000 */
[----:B------:R-:W-:Y:S01]  /*adc0*/  R2UR UR24, R7 ;  /* 0x00000000071872ca */ /* 0x000fe200000e0000 */
[----:B------:R-:W-:Y:S01]  /*add0*/  UIADD3 UR14, UP0, UR38, 0xf0, URZ ;  /* 0x000000f0260e7890 */ /* 0x000fe2000ff1e03f */
[----:B------:R-:W-:Y:S01]  /*ade0*/  R2UR UR8, R21 ;  /* 0x00000000150872ca */ /* 0x000fe200000e0000 */
[----:B------:R-:W-:Y:S01]  /*adf0*/  UIADD3 UR40, UP1, UR38, 0x1f0, URZ ;  /* 0x000001f026287890 */ /* 0x000fe2000ff3e03f */
[----:B------:R-:W-:Y:S01]  /*ae00*/  R2UR UR36, R8 ;  /* 0x00000000082472ca */ /* 0x000fe200000e0000 */
[----:B------:R-:W-:Y:S01]  /*ae10*/  UIADD3.X UR15, URZ, UR39, URZ, UP0, !UPT ;  /* 0x000000273f0f7290 */ /* 0x000fe200087fe43f */
[----:B------:R-:W-:Y:S01]  /*ae20*/  R2UR UR35, R15 ;  /* 0x000000000f2372ca */ /* 0x000fe200000e0000 */
[----:B------:R-:W-:Y:S01]  /*ae30*/  UIADD3.X UR41, URZ, UR39, URZ, UP1, !UPT ;  /* 0x000000273f297290 */ /* 0x000fe20008ffe43f */
[----:B------:R-:W-:Y:S01]  /*ae40*/  R2UR UR19, R18 ;  /* 0x00000000121372ca */ /* 0x000fe200000e0000 */
[----:B------:R-:W-:Y:S01]  /*ae50*/  UIADD3 UR26, UR34, 0x40, URZ ;  /* 0x00000040221a7890 */ /* 0x000fe2000fffe03f */
[----:B------:R-:W-:Y:S01]  /*ae60*/  ISETP.GT.AND P3, PT, R4, 0x1, PT ;  /* 0x000000010400780c */ /* 0x000fe20003f64270 */
[----:B------:R-:W-:Y:S01]  /*ae70*/  VIADD R6, R6, 0x1 ;  /* 0x0000000106067836 */ /* 0x000fe20000000000 */
[----:B------:R-:W-:Y:S01]  /*ae80*/  UMOV UR22, 0x0 ;  /* 0x0000000000167882 */ /* 0x000fe20000000000 */
[----:B------:R-:W-:Y:S01]  /*ae90*/  UIADD3 UR32, UR24, 0x100, URZ ;  /* 0x0000010018207890 */ /* 0x000fe2000fffe03f */
[----:B------:R-:W-:Y:S01]  /*aea0*/  VIADD R20, R20, 0x80 ;  /* 0x0000008014147836 */ /* 0x000fe20000000000 */
[----:B------:R-:W-:Y:S01]  /*aeb0*/  UIADD3 UR24, UR24, 0x4100, URZ ;  /* 0x0000410018187890 */ /* 0x000fe2000fffe03f */
[----:B------:R-:W-:Y:S01]  /*aec0*/  ISETP.NE.AND P1, PT, R6, 0x3, PT ;  /* 0x000000030600780c */ /* 0x000fe20003f25270 */
[----:B------:R-:W-:-:S02]  /*aed0*/  UIADD3 UR16, UR8, 0x18100, URZ ;  /* 0x0001810008107890 */ /* 0x000fc4000fffe03f */
[----:B------:R-:W-:Y:S01]  /*aee0*/  UIADD3 UR8, UR8, 0x20100, URZ ;  /* 0x0002010008087890 */ /* 0x000fe2000fffe03f */
[----:B------:R-:W-:Y:S01]  /*aef0*/  SEL R14, RZ, 0x1, P1 ;  /* 0x00000001ff0e7807 */ /* 0x000fe20000800000 */
[----:B------:R-:W-:Y:S01]  /*af00*/  UMOV UR23, 0x10000000 ;  /* 0x1000000000177882 */ /* 0x000fe20000000000 */
[----:B------:R-:W-:Y:S01]  /*af10*/  UMOV UR25, UR33 ;  /* 0x0000002100197c82 */ /* 0x000fe20008000000 */
[----:B------:R-:W-:Y:S01]  /*af20*/  UMOV UR28, UR36 ;  /* 0x00000024001c7c82 */ /* 0x000fe20008000000 */
[----:B------:R-:W-:Y:S01]  /*af30*/  UMOV UR27, UR35 ;  /* 0x00000023001b7c82 */ /* 0x000fe20008000000 */
[----:B------:R-:W-:Y:S01]  /*af40*/  UMOV UR17, UR33 ;  /* 0x0000002100117c82 */ /* 0x000fe20008000000 */
[----:B------:R-:W-:Y:S01]  /*af50*/  UMOV UR18, UR34 ;  /* 0x0000002200127c82 */ /* 0x000fe20008000000 */
[----:B------:R-:W-:Y:S01]  /*af60*/  UMOV UR20, UR36 ;  /* 0x0000002400147c82 */ /* 0x000fe20008000000 */
[----:B------:R0:W-:Y:S01]  /*af70*/  UTMALDG.3D [UR32], [UR14], desc[UR22] ;  /* 0x000016200e0075b4 */ /* 0x0001e20008011000 */
[----:B------:R-:W-:Y:S01]  /*af80*/  UMOV UR9, UR33 ;  /* 0x0000002100097c82 */ /* 0x000fe20008000000 */
[----:B------:R-:W-:Y:S01]  /*af90*/  UMOV UR11, UR19 ;  /* 0x00000013000b7c82 */ /* 0x000fe20008000000 */
[----:B------:R-:W-:Y:S01]  /*afa0*/  UMOV UR12, UR36 ;  /* 0x00000024000c7c82 */ /* 0x000fe20008000000 */
[----:B------:R-:W-:Y:S01]  /*afb0*/  UMOV UR10, UR26 ;  /* 0x0000001a000a7c82 */ /* 0x000fe20008000000 */
[----:B------:R-:W-:-:S02]  /*afc0*/  LOP3.LUT R5, R5, R14, RZ, 0x3c, !PT ;  /* 0x0000000e05057212 */ /* 0x000fc400078e3cff */
[----:B------:R-:W-:Y:S01]  /*afd0*/  SEL R6, R6, RZ, P1 ;  /* 0x000000ff06067207 */ /* 0x000fe20000800000 */
[----:B------:R0:W-:Y:S01]  /*afe0*/  UTMALDG.3D [UR24], [UR14], desc[UR22] ;  /* 0x000016180e0075b4 */ /* 0x0001e20008011000 */
[----:B------:R0:W-:Y:S01]  /*aff0*/  UTMALDG.3D [UR16], [UR40], desc[UR22] ;  /* 0x00001610280075b4 */ /* 0x0001e20008011000 */
[----:B------:R0:W-:Y:S02]  /*b000*/  UTMALDG.3D [UR8], [UR40], desc[UR22] ;  /* 0x00001608280075b4 */ /* 0x0001e40008011000 */
[----:B0-----:R-:W-:Y:S05]  /*b010*/  @P3 BRA `(.L_x_297) ;  /* 0xfffffffc00183947 */ /* 0x001fea000383ffff */
.L_x_293:
[----:B------:R-:W-:Y:S05]  /*b020*/  BSYNC B1 ;  /* 0x0000000000017941 */ /* 0x000fea0003800000 */
.L_x_292:
[----:B------:R-:W-:Y:S01]  /*b030*/  LOP3.LUT P3, RZ, R13, 0xff, RZ, 0xc0, !PT ;  /* 0x000000ff0dff7812 */ /* 0x000fe2000786c0ff */
[----:B------:R-:W-:Y:S01]  /*b040*/  IMAD.IADD R12, R3, 0x1, R12 ;  /* 0x00000001030c7824 */ /* 0x000fe200078e020c */
[----:B------:R-:W-:Y:S01]  /*b050*/  IADD3 R16, P4, R16, UR30, RZ ;  /* 0x0000001e10107c10 */ /* 0x000fe2000ff9e0ff */
[----:B------:R-:W-:Y:S01]  /*b060*/  ULDC.64 UR8, c[0x0][0x650] ;  /* 0x0001940000087ab9 */ /* 0x000fe20000000a00 */
[----:B------:R-:W-:Y:S01]  /*b070*/  BSSY B1, `(.L_x_298) ;  /* 0x000006a000017945 */ /* 0x000fe20003800000 */
[----:B------:R-:W-:Y:S01]  /*b080*/  IMAD.MOV.U32 R9, RZ, RZ, -0x1 ;  /* 0xffffffffff097424 */ /* 0x000fe200078e00ff */
[----:B------:R-:W-:Y:S01]  /*b090*/  ISETP.GT.U32.AND P1, PT, R12, 0x2, PT ;  /* 0x000000020c00780c */ /* 0x000fe20003f24070 */
[----:B------:R-:W-:Y:S01]  /*b0a0*/  IMAD.MOV.U32 R8, RZ, RZ, -0x1 ;  /* 0xffffffffff087424 */ /* 0x000fe200078e00ff */
[----:B------:R-:W-:Y:S02]  /*b0b0*/  IADD3.X R17, R17, UR7, RZ, P4, !PT ;  /* 0x0000000711117c10 */ /* 0x000fe4000a7fe4ff */
[----:B------:R-:W-:-:S02]  /*b0c0*/  ISETP.LT.U32.AND P1, PT, R3, 0x3, P1 ;  /* 0x000000030300780c */ /* 0x000fc40000f21070 */
[----:B------:R-:W-:Y:S01]  /*b0d0*/  PRMT R13, RZ, 0x7610, R13 ;  /* 0x00007610ff0d7816 */ /* 0x000fe2000000000d */
[----:B------:R-:W0:Y:S01]  /*b0e0*/  @P3 S2R R5, SR_CgaCtaId ;  /* 0x0000000000053919 */ /* 0x000e220000008800 */
[----:B------:R-:W-:-:S04]  /*b0f0*/  @P3 MOV R4, 0x400 ;  /* 0x0000040000043802 */ /* 0x000fc80000000f00 */
[----:B0-----:R-:W-:Y:S01]  /*b100*/  @P3 LEA R6, R5, R4, 0x18 ;  /* 0x0000000405063211 */ /* 0x001fe200078ec0ff */
[----:B------:R-:W-:-:S03]  /*b110*/  IMAD.WIDE.U32 R4, R12, -0x55555555, RZ ;  /* 0xaaaaaaab0c047825 */ /* 0x000fc600078e00ff */
[----:B------:R0:W-:Y:S01]  /*b120*/  @P3 SYNCS.ARRIVE.TRANS64.A1T0 RZ, [R6+URZ+0x48], RZ ;  /* 0x000048ff06ff39a7 */ /* 0x0001e2000810003f */
[----:B------:R-:W-:Y:S02]  /*b130*/  ISETP.GE.U32.AND P3, PT, R3, 0x3, PT ;  /* 0x000000030300780c */ /* 0x000fe40003f66070 */
[----:B------:R-:W-:Y:S02]  /*b140*/  SHF.R.U32.HI R7, RZ, 0x1, R5 ;  /* 0x00000001ff077819 */ /* 0x000fe40000011605 */
[----:B------:R-:W-:Y:S02]  /*b150*/  SEL R5, RZ, 0x1, !P1 ;  /* 0x00000001ff057807 */ /* 0x000fe40004800000 */
[----:B------:R-:W-:Y:S01]  /*b160*/  ISETP.GE.U32.AND P1, PT, R16, UR8, PT ;  /* 0x0000000810007c0c */ /* 0x000fe2000bf26070 */
[----:B------:R-:W-:Y:S01]  /*b170*/  IMAD R12, R7, -0x3, R12 ;  /* 0xfffffffd070c7824 */ /* 0x000fe200078e020c */
[----:B------:R-:W-:Y:S02]  /*b180*/  LOP3.LUT R0, R0, R5, RZ, 0x3c, !PT ;  /* 0x0000000500007212 */ /* 0x000fe400078e3cff */
[----:B------:R-:W-:-:S02]  /*b190*/  ISETP.GE.U32.AND.EX P1, PT, R17, UR9, PT, P1 ;  /* 0x0000000911007c0c */ /* 0x000fc4000bf26110 */
[----:B------:R-:W-:Y:S02]  /*b1a0*/  PRMT R4, RZ, 0x7610, R4 ;  /* 0x00007610ff047816 */ /* 0x000fe40000000004 */
[----:B------:R-:W-:Y:S01]  /*b1b0*/  @P3 LOP3.LUT R0, R0, 0x1, R7, 0x78, !PT ;  /* 0x0000000100003812 */ /* 0x000fe200078e7807 */
[----:B------:R-:W-:-:S08]  /*b1c0*/  IMAD.MOV.U32 R7, RZ, RZ, -0x1 ;  /* 0xffffffffff077424 */ /* 0x000fd000078e00ff */
[----:B0-----:R-:W-:Y:S05]  /*b1d0*/  @P1 BRA `(.L_x_299) ;  /* 0x00000004004c1947 */ /* 0x001fea0003800000 */
[----:B------:R-:W-:Y:S01]  /*b1e0*/  ULDC.64 UR8, c[0x0][0x628] ;  /* 0x00018a0000087ab9 */ /* 0x000fe20000000a00 */
[----:B------:R-:W0:Y:S01]  /*b1f0*/  S2R R15, SR_CTAID.X ;  /* 0x00000000000f7919 */ /* 0x000e220000002500 */
[----:B------:R-:W-:Y:S01]  /*b200*/  ISETP.NE.U32.AND P1, PT, RZ, UR8, PT ;  /* 0x00000008ff007c0c */ /* 0x000fe2000bf25070 */
[----:B------:R-:W-:Y:S01]  /*b210*/  ULDC UR11, c[0x0][0x630] ;  /* 0x00018c00000b7ab9 */ /* 0x000fe20000000800 */
[----:B------:R-:W-:Y:S01]  /*b220*/  IMAD.MOV.U32 R4, RZ, RZ, R16 ;  /* 0x000000ffff047224 */ /* 0x000fe200078e0010 */
[----:B------:R-:W1:Y:S01]  /*b230*/  S2R R14, SR_CTAID.Y ;  /* 0x00000000000e7919 */ /* 0x000e620000002600 */
[----:B------:R-:W-:Y:S01]  /*b240*/  ISETP.NE.AND.EX P1, PT, RZ, UR9, PT, P1 ;  /* 0x00000009ff007c0c */ /* 0x000fe2000bf25310 */
[----:B------:R-:W-:-:S12]  /*b250*/  IMAD.MOV.U32 R5, RZ, RZ, R17 ;  /* 0x000000ffff057224 */ /* 0x000fd800078e0011 */
[----:B------:R-:W-:Y:S05]  /*b260*/  @!P1 BRA `(.L_x_300) ;  /* 0x0000000000289947 */ /* 0x000fea0003800000 */
[----:B------:R-:W-:Y:S02]  /*b270*/  ULDC UR10, c[0x0][0x634] ;  /* 0x00018d00000a7ab9 */ /* 0x000fe40000000800 */
[----:B------:R-:W-:-:S05]  /*b280*/  IADD3 R9, P1, R16, UR10, RZ ;  /* 0x0000000a10097c10 */ /* 0x000fca000ff3e0ff */
[----:B------:R-:W-:-:S04]  /*b290*/  IMAD.X R21, RZ, RZ, R17, P1 ;  /* 0x000000ffff157224 */ /* 0x000fc800008e0611 */
[----:B------:R-:W-:-:S04]  /*b2a0*/  IMAD.WIDE.U32 R6, R21, UR8, RZ ;  /* 0x0000000815067c25 */ /* 0x000fc8000f8e00ff */
[----:B------:R-:W-:-:S04]  /*b2b0*/  IMAD.WIDE.U32 R6, P1, R9, UR9, R6 ;  /* 0x0000000909067c25 */ /* 0x000fc8000f820006 */
[----:B------:R-:W-:-:S04]  /*b2c0*/  IMAD.WIDE.U32 R8, R9, UR8, RZ ;  /* 0x0000000809087c25 */ /* 0x000fc8000f8e00ff */
[----:B------:R-:W-:Y:S01]  /*b2d0*/  IMAD.X R5, RZ, RZ, RZ, P1 ;  /* 0x000000ffff057224 */ /* 0x000fe200008e06ff */
[----:B------:R-:W-:Y:S01]  /*b2e0*/  IADD3 RZ, P1, R9, R6, RZ ;  /* 0x0000000609ff7210 */ /* 0x000fe20007f3e0ff */
[----:B------:R-:W-:-:S04]  /*b2f0*/  IMAD.MOV.U32 R4, RZ, RZ, R7 ;  /* 0x000000ffff047224 */ /* 0x000fc800078e0007 */
[----:B------:R-:W-:-:S08]  /*b300*/  IMAD.WIDE.U32.X R4, R21, UR9, R4, P1 ;  /* 0x0000000915047c25 */ /* 0x000fd000088e0404 */
.L_x_300:
[--C-:B------:R-:W-:Y:S01]  /*b310*/  SHF.R.U64 R8, R4, UR11, R5.reuse ;  /* 0x0000000b04087c19 */ /* 0x100fe20008001205 */
[----:B------:R-:W-:Y:S01]  /*b320*/  ULDC.64 UR8, c[0x0][0x620] ;  /* 0x0001880000087ab9 */ /* 0x000fe20000000a00 */
[----:B------:R-:W-:Y:S01]  /*b330*/  SHF.R.U32.HI R4, RZ, UR11, R5 ;  /* 0x0000000bff047c19 */ /* 0x000fe20008011605 */
[----:B------:R-:W2:Y:S01]  /*b340*/  LDC R24, c[0x0][0x144] ;  /* 0x00005100ff187b82 */ /* 0x000ea20000000800 */
[----:B------:R-:W-:Y:S01]  /*b350*/  IADD3 R7, P1, RZ, -R8, RZ ;  /* 0x80000008ff077210 */ /* 0x000fe20007f3e0ff */
[----:B------:R-:W-:Y:S01]  /*b360*/  ULDC.64 UR12, c[0x0][0x640] ;  /* 0x00019000000c7ab9 */ /* 0x000fe20000000a00 */
[----:B0-----:R-:W-:Y:S01]  /*b370*/  I2FP.F32.U32 R9, R15 ;  /* 0x0000000f00097245 */ /* 0x001fe20000201000 */
[----:B------:R-:W-:Y:S02]  /*b380*/  ULDC UR10, c[0x0][0x608] ;  /* 0x00018200000a7ab9 */ /* 0x000fe40000000800 */
[----:B------:R-:W-:Y:S01]  /*b390*/  IMAD.X R4, RZ, RZ, ~R4, P1 ;  /* 0x000000ffff047224 */ /* 0x000fe200008e0e04 */
[----:B------:R-:W-:Y:S01]  /*b3a0*/  ISETP.NE.U32.AND P1, PT, RZ, UR12, PT ;  /* 0x0000000cff007c0c */ /* 0x000fe2000bf25070 */
[----:B------:R-:W0:Y:S02]  /*b3b0*/  LDC R21, c[0x0][0x148] ;  /* 0x00005200ff157b82 */ /* 0x000e240000000800 */
[----:B------:R-:W-:Y:S01]  /*b3c0*/  IMAD R6, R4, UR8, RZ ;  /* 0x0000000804067c24 */ /* 0x000fe2000f8e02ff */
[----:B------:R-:W-:Y:S01]  /*b3d0*/  ISETP.NE.AND.EX P1, PT, RZ, UR13, PT, P1 ;  /* 0x0000000dff007c0c */ /* 0x000fe2000bf25310 */
[----:B------:R-:W-:Y:S01]  /*b3e0*/  IMAD.WIDE.U32 R4, R7, UR8, R16 ;  /* 0x0000000807047c25 */ /* 0x000fe2000f8e0010 */
[----:B------:R-:W-:-:S03]  /*b3f0*/  ULDC UR8, c[0x0][0x150] ;  /* 0x0000540000087ab9 */ /* 0x000fc60000000800 */
[----:B------:R-:W-:Y:S02]  /*b400*/  IMAD R7, R7, UR9, R6 ;  /* 0x0000000907077c24 */ /* 0x000fe4000f8e0206 */
[----:B------:R-:W-:Y:S01]  /*b410*/  FMUL R6, R9, UR8 ;  /* 0x0000000809067c20 */ /* 0x000fe20008400000 */
[----:B------:R-:W-:Y:S01]  /*b420*/  ULDC UR8, c[0x0][0x618] ;  /* 0x0001860000087ab9 */ /* 0x000fe20000000800 */
[----:B------:R-:W-:Y:S01]  /*b430*/  ULDC UR9, c[0x0][0x154] ;  /* 0x0000550000097ab9 */ /* 0x000fe20000000800 */
[----:B------:R-:W-:-:S03]  /*b440*/  IMAD.IADD R5, R5, 0x1, R7 ;  /* 0x0000000105057824 */ /* 0x000fc600078e0207 */
[----:B------:R-:W3:Y:S02]  /*b450*/  F2I.U32.TRUNC.NTZ R6, R6 ;  /* 0x0000000600067305 */ /* 0x000ee4000020f000 */
[----:B------:R-:W-:Y:S02]  /*b460*/  SHF.R.U64 R9, R4, UR8, R5 ;  /* 0x0000000804097c19 */ /* 0x000fe40008001205 */
[----:B-1----:R-:W-:-:S05]  /*b470*/  I2FP.F32.U32 R4, R14 ;  /* 0x0000000e00047245 */ /* 0x002fca0000201000 */
[----:B------:R-:W-:Y:S01]  /*b480*/  FMUL R22, R4, UR9 ;  /* 0x0000000904167c20 */ /* 0x000fe20008400000 */
[----:B------:R-:W-:Y:S01]  /*b490*/  SHF.R.U32.HI R4, RZ, UR8, R5 ;  /* 0x00000008ff047c19 */ /* 0x000fe20008011605 */
[----:B------:R-:W-:-:S03]  /*b4a0*/  ULDC UR8, c[0x0][0x658] ;  /* 0x0001960000087ab9 */ /* 0x000fc60000000800 */
[--C-:B------:R-:W-:Y:S01]  /*b4b0*/  SHF.R.U64 R20, R9, UR10, R4.reuse ;  /* 0x0000000a09147c19 */ /* 0x100fe20008001204 */
[----:B------:R-:W1:Y:S01]  /*b4c0*/  F2I.U32.TRUNC.NTZ R22, R22 ;  /* 0x0000001600167305 */ /* 0x000e62000020f000 */
[----:B------:R-:W-:Y:S01]  /*b4d0*/  SHF.R.U32.HI R5, RZ, UR10, R4 ;  /* 0x0000000aff057c19 */ /* 0x000fe20008011604 */
[----:B---3--:R-:W-:-:S03]  /*b4e0*/  IMAD.MOV R6, RZ, RZ, -R6 ;  /* 0x000000ffff067224 */ /* 0x008fc600078e0a06 */
[----:B------:R-:W-:Y:S01]  /*b4f0*/  SHF.R.U64 R18, R20, UR8, R5 ;  /* 0x0000000814127c19 */ /* 0x000fe20008001205 */
[----:B--2---:R-:W-:Y:S01]  /*b500*/  IMAD R15, R24, R6, R15 ;  /* 0x00000006180f7224 */ /* 0x004fe200078e020f */
[----:B------:R-:W-:-:S03]  /*b510*/  SHF.R.U32.HI R23, RZ, UR8, R5 ;  /* 0x00000008ff177c19 */ /* 0x000fc60008011605 */
[----:B------:R-:W-:Y:S02]  /*b520*/  IMAD.MOV.U32 R4, RZ, RZ, R18 ;  /* 0x000000ffff047224 */ /* 0x000fe400078e0012 */
[----:B------:R-:W-:Y:S01]  /*b530*/  IMAD.MOV.U32 R5, RZ, RZ, R23 ;  /* 0x000000ffff057224 */ /* 0x000fe200078e0017 */
[----:B-1----:R-:W-:Y:S06]  /*b540*/  @!P1 BRA `(.L_x_301) ;  /* 0x0000000000289947 */ /* 0x002fec0003800000 */
[----:B------:R-:W-:Y:S02]  /*b550*/  ULDC UR8, c[0x0][0x64c] ;  /* 0x0001930000087ab9 */ /* 0x000fe40000000800 */
[----:B------:R-:W-:-:S05]  /*b560*/  IADD3 R5, P1, R18, UR8, RZ ;  /* 0x0000000812057c10 */ /* 0x000fca000ff3e0ff */
[----:B------:R-:W-:-:S04]  /*b570*/  IMAD.X R23, RZ, RZ, R23, P1 ;  /* 0x000000ffff177224 */ /* 0x000fc800008e0617 */
[----:B------:R-:W-:-:S04]  /*b580*/  IMAD.WIDE.U32 R6, R23, UR12, RZ ;  /* 0x0000000c17067c25 */ /* 0x000fc8000f8e00ff */
[----:B------:R-:W-:-:S04]  /*b590*/  IMAD.WIDE.U32 R6, P1, R5, UR13, R6 ;  /* 0x0000000d05067c25 */ /* 0x000fc8000f820006 */
[----:B------:R-:W-:-:S04]  /*b5a0*/  IMAD.WIDE.U32 R4, R5, UR12, RZ ;  /* 0x0000000c05047c25 */ /* 0x000fc8000f8e00ff */
[----:B------:R-:W-:Y:S01]  /*b5b0*/  IMAD.MOV.U32 R4, RZ, RZ, R7 ;  /* 0x000000ffff047224 */ /* 0x000fe200078e0007 */
[----:B------:R-:W-:Y:S01]  /*b5c0*/  IADD3 RZ, P3, R5, R6, RZ ;  /* 0x0000000605ff7210 */ /* 0x000fe20007f7e0ff */
[----:B------:R-:W-:-:S04]  /*b5d0*/  IMAD.X R5, RZ, RZ, RZ, P1 ;  /* 0x000000ffff057224 */ /* 0x000fc800008e06ff */
[----:B------:R-:W-:-:S08]  /*b5e0*/  IMAD.WIDE.U32.X R4, R23, UR13, R4, P3 ;  /* 0x0000000d17047c25 */ /* 0x000fd000098e0404 */
.L_x_301:
[----:B------:R-:W-:Y:S01]  /*b5f0*/  ISETP.NE.AND P1, PT, R2, 0x1, PT ;  /* 0x000000010200780c */ /* 0x000fe20003f25270 */
[----:B------:R-:W-:Y:S01]  /*b600*/  ULDC UR8, c[0x0][0x648] ;  /* 0x0001920000087ab9 */ /* 0x000fe20000000800 */
[----:B------:R-:W-:Y:S01]  /*b610*/  LOP3.LUT R20, R20, UR6, RZ, 0xc0, !PT ;  /* 0x0000000614147c12 */ /* 0x000fe2000f8ec0ff */
[----:B------:R-:W-:Y:S01]  /*b620*/  IMAD.MOV R22, RZ, RZ, -R22 ;  /* 0x000000ffff167224 */ /* 0x000fe200078e0a16 */
[----:B------:R-:W-:Y:S01]  /*b630*/  SHF.R.U64 R5, R4, UR8, R5 ;  /* 0x0000000804057c19 */ /* 0x000fe20008001205 */
[----:B------:R-:W-:Y:S01]  /*b640*/  ULDC UR8, c[0x0][0x638] ;  /* 0x00018e0000087ab9 */ /* 0x000fe20000000800 */
[----:B------:R-:W-:Y:S01]  /*b650*/  LOP3.LUT R9, R9, UR4, RZ, 0xc0, !PT ;  /* 0x0000000409097c12 */ /* 0x000fe2000f8ec0ff */
[----:B------:R-:W-:Y:S01]  /*b660*/  ULDC UR9, c[0x0][0x610] ;  /* 0x0001840000097ab9 */ /* 0x000fe20000000800 */
[----:B------:R-:W-:Y:S02]  /*b670*/  IMAD.MOV.U32 R4, RZ, RZ, 0x1 ;  /* 0x00000001ff047424 */ /* 0x000fe400078e00ff */
[----:B------:R-:W-:-:S02]  /*b680*/  IMAD.MOV R7, RZ, RZ, -R5 ;  /* 0x000000ffff077224 */ /* 0x000fc400078e0a05 */
[----:B------:R-:W-:Y:S02]  /*b690*/  IMAD R20, R5, UR5, R20 ;  /* 0x0000000505147c24 */ /* 0x000fe4000f8e0214 */
[----:B0-----:R-:W-:Y:S02]  /*b6a0*/  @P1 IMAD R15, R21, R22, R14 ;  /* 0x00000016150f1224 */ /* 0x001fe400078e020e */
[----:B------:R-:W-:Y:S01]  /*b6b0*/  IMAD R18, R7, UR8, R18 ;  /* 0x0000000807127c24 */ /* 0x000fe2000f8e0212 */
[----:B------:R-:W-:Y:S01]  /*b6c0*/  ULDC UR8, c[0x0][0x600] ;  /* 0x0001800000087ab9 */ /* 0x000fe20000000800 */
[----:B------:R-:W-:Y:S02]  /*b6d0*/  IMAD R15, R20, UR9, R15 ;  /* 0x00000009140f7c24 */ /* 0x000fe4000f8e020f */
[----:B------:R-:W-:-:S05]  /*b6e0*/  IMAD R18, R18, UR8, R9 ;  /* 0x0000000812127c24 */ /* 0x000fca000f8e0209 */
[----:B------:R-:W-:Y:S02]  /*b6f0*/  SEL R9, R18, R15, !P1 ;  /* 0x0000000f12097207 */ /* 0x000fe40004800000 */
[----:B------:R-:W-:-:S07]  /*b700*/  SEL R7, R15, R18, !P1 ;  /* 0x000000120f077207 */ /* 0x000fce0004800000 */
.L_x_299:
[----:B------:R-:W-:Y:S05]  /*b710*/  BSYNC B1 ;  /* 0x0000000000017941 */ /* 0x000fea0003800000 */
.L_x_298:
[----:B------:R-:W-:-:S13]  /*b720*/  LOP3.LUT P1, RZ, R4, 0xff, RZ, 0xc0, !PT ;  /* 0x000000ff04ff7812 */ /* 0x000fda000782c0ff */
[----:B------:R-:W-:Y:S05]  /*b730*/  @P1 BRA `(.L_x_302) ;  /* 0xfffffff4001c1947 */ /* 0x000fea000383ffff */
[----:B------:R-:W-:Y:S05]  /*b740*/  BSYNC B0 ;  /* 0x0000000000007941 */ /* 0x000fea0003800000 */
.L_x_290:
[----:B------:R-:W-:-:S03]  /*b750*/  UMOV UR8, 0xffffffff ;  /* 0xffffffff00087882 */ /* 0x000fc60000000000 */
[----:B------:R-:W-:Y:S05]  /*b760*/  BRA.DIV UR8, `(.L_x_303) ;  /* 0x0000000208f47947 */ /* 0x000fea000b800000 */
[----:B------:R-:W-:-:S13]  /*b770*/  ELECT P6, URZ, PT ;  /* 0x00000000003f782f */ /* 0x000fda00038c0000 */
.L_x_316:
[----:B------:R-:W-:Y:S04]  /*b780*/  BSSY B0, `(.L_x_304) ;  /* 0x0000022000007945 */ /* 0x000fe80003800000 */
[----:B------:R-:W-:Y:S05]  /*b790*/  @!P6 BRA `(.L_x_305) ;  /* 0x000000000080e947 */ /* 0x000fea0003800000 */
[----:B------:R-:W-:-:S04]  /*b7a0*/  LOP3.LUT R19, R19, 0x2, RZ, 0xfc, !PT ;  /* 0x0000000213137812 */ /* 0x000fc800078efcff */
[----:B------:R-:W-:-:S13]  /*b7b0*/  ISETP.NE.AND P0, PT, R19, 0x3, PT ;  /* 0x000000031300780c */ /* 0x000fda0003f05270 */
[----:B------:R-:W-:Y:S05]  /*b7c0*/  @!P0 BRA `(.L_x_306) ;  /* 0x0000000000048947 */ /* 0x000fea0003800000 */
[----:B------:R-:W-:Y:S01]  /*b7d0*/  BPT.TRAP 0x1 ;  /* 0x000000040000795c */ /* 0x000fe20000300000 */
.L_x_306:
[----:B------:R-:W0:Y:S01]  /*b7e0*/  S2R R3, SR_CgaCtaId ;  /* 0x0000000000037919 */ /* 0x000e220000008800 */
[----:B------:R-:W-:-:S04]  /*b7f0*/  MOV R2, 0x400 ;  /* 0x0000040000027802 */ /* 0x000fc80000000f00 */
[----:B0-----:R-:W-:Y:S02]  /*b800*/  LEA R3, R3, R2, 0x18 ;  /* 0x0000000203037211 */ /* 0x001fe400078ec0ff */
[----:B------:R-:W-:-:S03]  /*b810*/  SHF.L.U32 R2, R0, 0x1f, RZ ;  /* 0x0000001f00027819 */ /* 0x000fc600000006ff */
[----:B------:R-:W-:-:S04]  /*b820*/  VIADD R3, R3, 0x18 ;  /* 0x0000001803037836 */ /* 0x000fc80000000000 */
[C---:B------:R-:W-:Y:S02]  /*b830*/  IMAD R7, R12.reuse, 0x8, R3 ;  /* 0x000000080c077824 */ /* 0x040fe400078e0203 */
[----:B------:R-:W-:Y:S02]  /*b840*/  VIADD R12, R12, 0x1 ;  /* 0x000000010c0c7836 */ /* 0x000fe40000000000 */
[----:B------:R-:W0:Y:S03]  /*b850*/  SYNCS.PHASECHK.TRANS64.TRYWAIT P0, [R7+URZ], R2 ;  /* 0x00000002070075a7 */ /* 0x000e26000800017f */
[----:B------:R-:W-:-:S04]  /*b860*/  ISETP.NE.AND P1, PT, R12, 0x3, PT ;  /* 0x000000030c00780c */ /* 0x000fc80003f25270 */
[----:B------:R-:W-:Y:S02]  /*b870*/  SEL R5, RZ, 0x1, P1 ;  /* 0x00000001ff057807 */ /* 0x000fe40000800000 */
[----:B------:R-:W-:Y:S02]  /*b880*/  SEL R12, R12, RZ, P1 ;  /* 0x000000ff0c0c7207 */ /* 0x000fe40000800000 */
[----:B------:R-:W-:-:S03]  /*b890*/  LOP3.LUT R5, R0, R5, RZ, 0x3c, !PT ;  /* 0x0000000500057212 */ /* 0x000fc600078e3cff */
[----:B------:R-:W-:Y:S01]  /*b8a0*/  IMAD R9, R12, 0x8, R3 ;  /* 0x000000080c097824 */ /* 0x000fe200078e0203 */
[----:B------:R-:W-:Y:S01]  /*b8b0*/  SHF.L.U32 R4, R5, 0x1f, RZ ;  /* 0x0000001f05047819 */ /* 0x000fe200000006ff */
[----:B0-----:R-:W-:Y:S06]  /*b8c0*/  @!P0 BRA `(.L_x_307) ;  /* 0x0000000000bc8947 */ /* 0x001fec0003800000 */
.L_x_317:
[----:B------:R-:W1:Y:S01]  /*b8d0*/  SYNCS.PHASECHK.TRANS64.TRYWAIT P0, [R9+URZ], R4 ;  /* 0x00000004090075a7 */ /* 0x000e62000800017f */
[----:B------:R-:W-:-:S05]  /*b8e0*/  VIADD R0, R12, 0x1 ;  /* 0x000000010c007836 */ /* 0x000fca0000000000 */
[----:B------:R-:W-:-:S04]  /*b8f0*/  ISETP.NE.AND P1, PT, R0, 0x3, PT ;  /* 0x000000030000780c */ /* 0x000fc80003f25270 */
[----:B0-----:R-:W-:Y:S02]  /*b900*/  SEL R2, RZ, 0x1, P1 ;  /* 0x00000001ff027807 */ /* 0x001fe40000800000 */
[----:B------:R-:W-:Y:S02]  /*b910*/  SEL R0, R0, RZ, P1 ;  /* 0x000000ff00007207 */ /* 0x000fe40000800000 */
[----:B------:R-:W-:Y:S01]  /*b920*/  LOP3.LUT R2, R5, R2, RZ, 0x3c, !PT ;  /* 0x0000000205027212 */ /* 0x000fe200078e3cff */
[----:B-1----:R-:W-:Y:S06]  /*b930*/  @!P0 BRA `(.L_x_308) ;  /* 0x0000000000b48947 */ /* 0x002fec0003800000 */
.L_x_318:
[----:B------:R-:W-:Y:S01]  /*b940*/  IMAD R3, R0, 0x8, R3 ;  /* 0x0000000800037824 */ /* 0x000fe200078e0203 */
[----:B------:R-:W-:-:S07]  /*b950*/  SHF.L.U32 R0, R2, 0x1f, RZ ;  /* 0x0000001f02007819 */ /* 0x000fce00000006ff */
.L_x_309:
[----:B-1----:R1:W2:Y:S02]  /*b960*/  SYNCS.PHASECHK.TRANS64.TRYWAIT P0, [R3+URZ], R0 ;  /* 0x00000000030075a7 */ /* 0x0022a4000800017f */
[----:B--2---:R-:W-:Y:S05]  /*b970*/  @!P0 NANOSLEEP.SYNCS 0x989680 ;  /* 0x009896800000895d */ /* 0x004fea0003900000 */
[----:B------:R-:W2:Y:S02]  /*b980*/  @!P0 SYNCS.PHASECHK.TRANS64 P0, [R3+URZ], R0 ;  /* 0x00000000030085a7 */ /* 0x000ea4000800007f */
[----:B--2---:R-:W-:Y:S05]  /*b990*/  @!P0 BRA `(.L_x_309) ;  /* 0xfffffffc00f08947 */ /* 0x004fea000383ffff */
.L_x_305:
[----:B------:R-:W-:Y:S05]  /*b9a0*/  BSYNC B0 ;  /* 0x0000000000007941 */ /* 0x000fea0003800000 */
.L_x_304:
[----:B------:R-:W-:Y:S05]  /*b9b0*/  EXIT ;  /* 0x000000000000794d */ /* 0x000fea0003800000 */
.L_x_17:
[----:B---3--:R3:W4:Y:S02]  /*b9c0*/  SYNCS.PHASECHK.TRANS64.TRYWAIT P1, [R3+URZ], R0 ;  /* 0x00000000030075a7 */ /* 0x008724000802017f */
[----:B----4-:R-:W-:Y:S05]  /*b9d0*/  @!P1 NANOSLEEP.SYNCS 0x989680 ;  /* 0x009896800000995d */ /* 0x010fea0003900000 */
[----:B------:R-:W4:Y:S02]  /*b9e0*/  @!P1 SYNCS.PHASECHK.TRANS64 P1, [R3+URZ], R0 ;  /* 0x00000000030095a7 */ /* 0x000f24000802007f */
[----:B----4-:R-:W-:Y:S05]  /*b9f0*/  @!P1 BRA `(.L_x_17) ;  /* 0xfffffffc00f09947 */ /* 0x010fea000383ffff */
[----:B------:R-:W-:Y:S05]  /*ba00*/  BRA `(.L_x_16) ;  /* 0xffffff5400f87947 */ /* 0x000fea000383ffff */
.L_x_22:
[----:B-1----:R-:W-:-:S04]  /*ba10*/  IMAD.U32 R4, RZ, RZ, UR9 ;  /* 0x00000009ff047e24 */ /* 0x002fc8000f8e00ff */
[----:B------:R1:W2:Y:S03]  /*ba20*/  SYNCS.PHASECHK.TRANS64.TRYWAIT P1, [R4+URZ], R3 ;  /* 0x00000003040075a7 */ /* 0x0002a6000802017f */
[----:B--2---:R-:W-:Y:S05]  /*ba30*/  @!P1 NANOSLEEP.SYNCS 0x989680 ;  /* 0x009896800000995d */ /* 0x004fea0003900000 */
[----:B------:R-:W2:Y:S02]  /*ba40*/  @!P1 SYNCS.PHASECHK.TRANS64 P1, [R4+URZ], R3 ;  /* 0x00000003040095a7 */ /* 0x000ea4000802007f */
[----:B--2---:R-:W-:Y:S05]  /*ba50*/  @!P1 BRA `(.L_x_22) ;  /* 0xfffffffc00ec9947 */ /* 0x004fea000383ffff */
[----:B------:R-:W-:Y:S05]  /*ba60*/  BRA `(.L_x_21) ;  /* 0xffffff5c00647947 */ /* 0x000fea000383ffff */
.L_x_291:
[----:B------:R-:W-:Y:S01]  /*ba70*/  BSSY B1, `(.L_x_310) ;  /* 0x0000006000017945 */ /* 0x000fe20003800000 */
[----:B------:R-:W-:-:S07]  /*ba80*/  IMAD.MOV.U32 R15, RZ, RZ, -0x1 ;  /* 0xffffffffff0f7424 */ /* 0x000fce00078e00ff */
[----:B------:R-:W-:Y:S05]  /*ba90*/  WARPSYNC.COLLECTIVE R15, `(.L_x_311) ;  /* 0x000000000f0c7348 */ /* 0x000fea0003c00000 */
[----:B------:R-:W-:Y:S02]  /*baa0*/  ELECT P6, UR62, PT ;  /* 0x00000000003e782f */ /* 0x000fe400038c0000 */
[----:B------:R-:W-:Y:S01]  /*bab0*/  MOV R14, UR62 ;  /* 0x0000003e000e7c02 */ /* 0x000fe20008000f00 */
[----:B------:R-:W-:Y:S10]  /*bac0*/  ENDCOLLECTIVE ;  /* 0x000000000000791b */ /* 0x000ff40003800000 */
.L_x_311:
[----:B------:R-:W-:Y:S05]  /*bad0*/  BSYNC B1 ;  /* 0x0000000000017941 */ /* 0x000fea0003800000 */
.L_x_310:
[----:B------:R-:W-:Y:S05]  /*bae0*/  BRA `(.L_x_312) ;  /* 0xfffffff0003c7947 */ /* 0x000fea000383ffff */
.L_x_294:
[----:B0-----:R0:W1:Y:S02]  /*baf0*/  SYNCS.PHASECHK.TRANS64.TRYWAIT P1, [R14+URZ+0x18], R7 ;  /* 0x000018070e0075a7 */ /* 0x001064000802017f */
[----:B-1----:R-:W-:Y:S05]  /*bb00*/  @!P1 NANOSLEEP.SYNCS 0x989680 ;  /* 0x009896800000995d */ /* 0x002fea0003900000 */
[----:B------:R-:W1:Y:S02]  /*bb10*/  @!P1 SYNCS.PHASECHK.TRANS64 P1, [R14+URZ+0x18], R7 ;  /* 0x000018070e0095a7 */ /* 0x000e64000802007f */
[----:B-1----:R-:W-:Y:S05]  /*bb20*/  @!P1 BRA `(.L_x_294) ;  /* 0xfffffffc00f09947 */ /* 0x002fea000383ffff */
[----:B------:R-:W-:Y:S05]  /*bb30*/  BRA `(.L_x_313) ;  /* 0xfffffff000707947 */ /* 0x000fea000383ffff */
.L_x_303:
[----:B------:R-:W-:Y:S01]  /*bb40*/  BSSY B0, `(.L_x_314) ;  /* 0x0000006000007945 */ /* 0x000fe20003800000 */
[----:B------:R-:W-:-:S07]  /*bb50*/  IMAD.MOV.U32 R15, RZ, RZ, -0x1 ;  /* 0xffffffffff0f7424 */ /* 0x000fce00078e00ff */
[----:B------:R-:W-:Y:S05]  /*bb60*/  WARPSYNC.COLLECTIVE R15, `(.L_x_315) ;  /* 0x000000000f0c7348 */ /* 0x000fea0003c00000 */
[----:B------:R-:W-:Y:S02]  /*bb70*/  ELECT P6, UR62, PT ;  /* 0x00000000003e782f */ /* 0x000fe400038c0000 */
[----:B------:R-:W-:Y:S01]  /*bb80*/  MOV R14, UR62 ;  /* 0x0000003e000e7c02 */ /* 0x000fe20008000f00 */
[----:B------:R-:W-:Y:S10]  /*bb90*/  ENDCOLLECTIVE ;  /* 0x000000000000791b */ /* 0x000ff40003800000 */
.L_x_315:
[----:B------:R-:W-:Y:S05]  /*bba0*/  BSYNC B0 ;  /* 0x0000000000007941 */ /* 0x000fea0003800000 */
.L_x_314:
[----:B------:R-:W-:Y:S05]  /*bbb0*/  BRA `(.L_x_316) ;  /* 0xfffffff800f07947 */ /* 0x000fea000383ffff */
.L_x_307:
[----:B0-----:R0:W1:Y:S02]  /*bbc0*/  SYNCS.PHASECHK.TRANS64.TRYWAIT P0, [R7+URZ], R2 ;  /* 0x00000002070075a7 */ /* 0x001064000800017f */
[----:B-1----:R-:W-:Y:S05]  /*bbd0*/  @!P0 NANOSLEEP.SYNCS 0x989680 ;  /* 0x009896800000895d */ /* 0x002fea0003900000 */
[----:B------:R-:W1:Y:S02]  /*bbe0*/  @!P0 SYNCS.PHASECHK.TRANS64 P0, [R7+URZ], R2 ;  /* 0x00000002070085a7 */ /* 0x000e64000800007f */
[----:B-1----:R-:W-:Y:S05]  /*bbf0*/  @!P0 BRA `(.L_x_307) ;  /* 0xfffffffc00f08947 */ /* 0x002fea000383ffff */
[----:B------:R-:W-:Y:S05]  /*bc00*/  BRA `(.L_x_317) ;  /* 0xfffffffc00307947 */ /* 0x000fea000383ffff */
.L_x_308:
[----:B0-----:R0:W1:Y:S02]  /*bc10*/  SYNCS.PHASECHK.TRANS64.TRYWAIT P0, [R9+URZ], R4 ;  /* 0x00000004090075a7 */ /* 0x001064000800017f */
[----:B-1----:R-:W-:Y:S05]  /*bc20*/  @!P0 NANOSLEEP.SYNCS 0x989680 ;  /* 0x009896800000895d */ /* 0x002fea0003900000 */
[----:B------:R-:W1:Y:S02]  /*bc30*/  @!P0 SYNCS.PHASECHK.TRANS64 P0, [R9+URZ], R4 ;  /* 0x00000004090085a7 */ /* 0x000e64000800007f */
[----:B-1----:R-:W-:Y:S05]  /*bc40*/  @!P0 BRA `(.L_x_308) ;  /* 0xfffffffc00f08947 */ /* 0x002fea000383ffff */
[----:B------:R-:W-:Y:S05]  /*bc50*/  BRA `(.L_x_318) ;  /* 0xfffffffc00387947 */ /* 0x000fea000383ffff */
.L_x_319:
[----:B------:R-:W-:-:S00]  /*bc60*/  BRA `(.L_x_319) ;  /* 0xfffffffc00fc7947 */ /* 0x000fc0000383ffff */
[----:B------:R-:W-:-:S00]  /*bc70*/  NOP ;  /* 0x0000000000007918 */ /* 0x000fc00000000000 */
        /* <DEDUP_REMOVED lines=8> */
.L_x_320:


//--------------------- .nv.global.init           --------------------------
	.section	.nv.global.init,"aw",@progbits
.nv.global.init:
	.type		$str$22,@object
	.size		$str$22,($str$23 - $str$22)
$str$22:
        /*0000*/ 	.byte	0x6b, 0x5f, 0x74, 0x69, 0x6c, 0x65, 0x5f, 0x63, 0x6f, 0x75, 0x6e, 0x74, 0x20, 0x3e, 0x3d, 0x20
        /*0010*/ 	.byte	0x31, 0x00
	.type		$str$23,@object
	.size		$str$23,(__unnamed_1 - $str$23)
$str$23:
        /*0012*/ 	.byte	0x2f, 0x74, 0x6d, 0x70, 0x2f, 0x63, 0x75, 0x74, 0x6c, 0x61, 0x73, 0x73, 0x5f, 0x73, 0x77, 0x65
        /*0022*/ 	.byte	0x65, 0x70, 0x5f, 0x73, 0x72, 0x63, 0x2f, 0x69, 0x6e, 0x63, 0x6c, 0x75, 0x64, 0x65, 0x2f, 0x63
        /*0032*/ 	.byte	0x75, 0x74, 0x6c, 0x61, 0x73, 0x73, 0x2f, 0x67, 0x65, 0x6d, 0x6d, 0x2f, 0x63, 0x6f, 0x6c, 0x6c
        /*0042*/ 	.byte	0x65, 0x63, 0x74, 0x69, 0x76, 0x65, 0x2f, 0x73, 0x6d, 0x39, 0x30, 0x5f, 0x6d, 0x6d, 0x61, 0x5f
        /*0052*/ 	.byte	0x74, 0x6d, 0x61, 0x5f, 0x67, 0x6d, 0x6d, 0x61, 0x5f, 0x73, 0x73, 0x5f, 0x77, 0x61, 0x72, 0x70
        /*0062*/ 	.byte	0x73, 0x70, 0x65, 0x63, 0x69, 0x61, 0x6c, 0x69, 0x7a, 0x65, 0x64, 0x2e, 0x68, 0x70, 0x70, 0x00
	.type		__unnamed_1,@object
	.size		__unnamed_1,(.L_0 - __unnamed_1)
__unnamed_1:
        /*0072*/ 	.byte	0x76, 0x6f, 0x69, 0x64, 0x20, 0x63, 0x75, 0x74, 0x6c, 0x61, 0x73, 0x73, 0x3a, 0x3a, 0x67, 0x65
        /* <DEDUP_REMOVED lines=180> */
        /*0bc2*/ 	.byte	0x6e, 0x74, 0x69, 0x74, 0x79, 0x5d, 0x00
.L_0:


//--------------------- .nv.shared._ZN7cutlass13device_kernelINS_4gemm6kernel13GemmUniversalIN4cute5tupleIJiiiiEEENS1_10collective13CollectiveMmaINS1_34MainloopSm90TmaGmmaWarpSpecializedILi3ENS5_IJNS4_1CILi1EEESB_SB_EEENS1_35KernelTmaWarpSpecializedCooperativeEEENS5_IJNSA_ILi128EEENSA_ILi256EEESF_EEENS_10bfloat16_tENS5_IJlSB_lEEESI_SJ_NS4_8TiledMMAINS4_8MMA_AtomIJNS4_4SM904GMMA28MMA_64x256x16_F32BF16BF16_SSILNSN_5MajorE0ELSP_0ELNSN_7ScaleInE1ELSQ_1EEEEEENS4_6LayoutINS5_IJNSA_ILi2EEESB_SB_EEENS5_IJSB_NSA_ILi0EEESW_EEEEENS5_IJNS4_10UnderscoreESZ_SZ_EEEEENS4_13SM90_TMA_LOADENS4_14ComposedLayoutINS4_7SwizzleILi3ELi4ELi3EEENS4_18smem_ptr_flag_bitsILi16EEENST_INS5_IJNSA_ILi8EEENSA_ILi64EEEEEENS5_IJS19_SB_EEEEEEEvNS4_8identityES12_S1D_vS1E_EENS_8epilogue10collective6detail29Sm90TmaWarpSpecializedAdapterINS1H_15DefaultEpilogueISI_SJ_SJ_NS1G_6thread17LinearCombinationISI_Li1EffLNS1L_9ScaleType4KindE0ELNS_15FloatRoundStyleE2ESI_EENS1_15EpilogueDefaultEEEEEvvEEEEvNT_6ParamsE --------------------------
	.section	.nv.shared._ZN7cutlass13device_kernelINS_4gemm6kernel13GemmUniversalIN4cute5tupleIJiiiiEEENS1_10collective13CollectiveMmaINS1_34MainloopSm90TmaGmmaWarpSpecializedILi3ENS5_IJNS4_1CILi1EEESB_SB_EEENS1_35KernelTmaWarpSpecializedCooperativeEEENS5_IJNSA_ILi128EEENSA_ILi256EEESF_EEENS_10bfloat16_tENS5_IJlSB_lEEESI_SJ_NS4_8TiledMMAINS4_8MMA_AtomIJNS4_4SM904GMMA28MMA_64x256x16_F32BF16BF16_SSILNSN_5MajorE0ELSP_0ELNSN_7ScaleInE1ELSQ_1EEEEEENS4_6LayoutINS5_IJNSA_ILi2EEESB_SB_EEENS5_IJSB_NSA_ILi0EEESW_EEEEENS5_IJNS4_10UnderscoreESZ_SZ_EEEEENS4_13SM90_TMA_LOADENS4_14ComposedLayoutINS4_7SwizzleILi3ELi4ELi3EEENS4_18smem_ptr_flag_bitsILi16EEENST_INS5_IJNSA_ILi8EEENSA_ILi64EEEEEENS5_IJS19_SB_EEEEEEEvNS4_8identityES12_S1D_vS1E_EENS_8epilogue10collective6detail29Sm90TmaWarpSpecializedAdapterINS1H_15DefaultEpilogueISI_SJ_SJ_NS1G_6thread17LinearCombinationISI_Li1EffLNS1L_9ScaleType4KindE0ELNS_15FloatRoundStyleE2ESI_EENS1_15EpilogueDefaultEEEEEvvEEEEvNT_6ParamsE,"aw",@nobits
	.sectionflags	@""
	.align	16
	.zero		1024


//--------------------- .nv.shared.reserved.0     --------------------------
	.section	.nv.shared.reserved.0,"aw",@nobits
	.weak		__nv_reservedSMEM_offset_0_alias
	.size		__nv_reservedSMEM_offset_0_alias, 0, 0
	.other		__nv_reservedSMEM_offset_0_alias,@"STO_CUDA_RESERVED_SHARED STV_DEFAULT"
__nv_reservedSMEM_offset_0_alias:
	.zero		0


//--------------------- .nv.global                --------------------------
	.section	.nv.global,"aw",@nobits
.nv.global:
	.type		_ZN39_INTERNAL_459fa81e_4_k_cu_0fa30f33_27164cute1_E,@object
	.size		_ZN39_INTERNAL_459fa81e_4_k_cu_0fa30f33_27164cute1_E,(_ZN39_INTERNAL_459fa81e_4_k_cu_0fa30f33_27164cuda3std3__45__cpo6cbeginE - _ZN39_INTERNAL_459fa81e_4_k_cu_0fa30f33_27164cute1_E)
_ZN39_INTERNAL_459fa81e_4_k_cu_0fa30f33_27164cute1_E:
	.zero		1
	.type		_ZN39_INTERNAL_459fa81e_4_k_cu_0fa30f33_27164cuda3std3__45__cpo6cbeginE,@object
	.size		_ZN39_INTERNAL_459fa81e_4_k_cu_0fa30f33_27164cuda3std3__45__cpo6cbeginE,(_ZN39_INTERNAL_459fa81e_4_k_cu_0fa30f33_27164cuda3std3__48in_placeE - _ZN39_INTERNAL_459fa81e_4_k_cu_0fa30f33_27164cuda3std3__45__cpo6cbeginE)
_ZN39_INTERNAL_459fa81e_4_k_cu_0fa30f33_27164cuda3std3__45__cpo6cbeginE:
	.zero		1
	.type		_ZN39_INTERNAL_459fa81e_4_k_cu_0fa30f33_27164cuda3std3__48in_placeE,@object
	.size		_ZN39_INTERNAL_459fa81e_4_k_cu_0fa30f33_27164cuda3std3__48in_placeE,(_ZN39_INTERNAL_459fa81e_4_k_cu_0fa30f33_27164cuda3std6ranges3__45__cpo9iter_moveE - _ZN39_INTERNAL_459fa81e_4_k_cu_0fa30f33_27164cuda3std3__48in_placeE)
_ZN39_INTERNAL_459fa81e_4_k_cu_0fa30f33_27164cuda3std3__48in_placeE:
	.zero		1
	.type		_ZN39_INTERNAL_459fa81e_4_k_cu_0fa30f33_27164cuda3std6ranges3__45__cpo9iter_moveE,@object
	.size		_ZN39_INTERNAL_459fa81e_4_k_cu_0fa30f33_27164cuda3std6ranges3__45__cpo9iter_moveE,(_ZN39_INTERNAL_459fa81e_4_k_cu_0fa30f33_27164cuda3std3__45__cpo5beginE - _ZN39_INTERNAL_459fa81e_4_k_cu_0fa30f33_27164cuda3std6ranges3__45__cpo9iter_moveE)
_ZN39_INTERNAL_459fa81e_4_k_cu_0fa30f33_27164cuda3std6ranges3__45__cpo9iter_moveE:
	.zero		1
	.type		_ZN39_INTERNAL_459fa81e_4_k_cu_0fa30f33_27164cuda3std3__45__cpo5beginE,@object
	.size		_ZN39_INTERNAL_459fa81e_4_k_cu_0fa30f33_27164cuda3std3__45__cpo5beginE,(_ZN39_INTERNAL_459fa81e_4_k_cu_0fa30f33_27164cuda3std3__441_GLOBAL__N__459fa81e_4_k_cu_0fa30f33_27166ignoreE - _ZN39_INTERNAL_459fa81e_4_k_cu_0fa30f33_27164cuda3std3__45__cpo5beginE)
_ZN39_INTERNAL_459fa81e_4_k_cu_0fa30f33_27164cuda3std3__45__cpo5beginE:
	.zero		1
	.type		_ZN39_INTERNAL_459fa81e_4_k_cu_0fa30f33_27164cuda3std3__441_GLOBAL__N__459fa81e_4_k_cu_0fa30f33_27166ignoreE,@object
	.size		_ZN39_INTERNAL_459fa81e_4_k_cu_0fa30f33_27164cuda3std3__441_GLOBAL__N__459fa81e_4_k_cu_0fa30f33_27166ignoreE,(_ZN39_INTERNAL_459fa81e_4_k_cu_0fa30f33_27164cute7productE - _ZN39_INTERNAL_459fa81e_4_k_cu_0fa30f33_27164cuda3std3__441_GLOBAL__N__459fa81e_4_k_cu_0fa30f33_27166ignoreE)
_ZN39_INTERNAL_459fa81e_4_k_cu_0fa30f33_27164cuda3std3__441_GLOBAL__N__459fa81e_4_k_cu_0fa30f33_27166ignoreE:
	.zero		1
	.type		_ZN39_INTERNAL_459fa81e_4_k_cu_0fa30f33_27164cute7productE,@object
	.size		_ZN39_INTERNAL_459fa81e_4_k_cu_0fa30f33_27164cute7productE,(_ZN39_INTERNAL_459fa81e_4_k_cu_0fa30f33_27164cuda3std3__45__cpo3endE - _ZN39_INTERNAL_459fa81e_4_k_cu_0fa30f33_27164cute7productE)
_ZN39_INTERNAL_459fa81e_4_k_cu_0fa30f33_27164cute7productE:
	.zero		1
	.type		_ZN39_INTERNAL_459fa81e_4_k_cu_0fa30f33_27164cuda3std3__45__cpo3endE,@object
	.size		_ZN39_INTERNAL_459fa81e_4_k_cu_0fa30f33_27164cuda3std3__45__cpo3endE,(_ZN39_INTERNAL_459fa81e_4_k_cu_0fa30f33_27164cuda3std3__419piecewise_constructE - _ZN39_INTERNAL_459fa81e_4_k_cu_0fa30f33_27164cuda3std3__45__cpo3endE)
_ZN39_INTERNAL_459fa81e_4_k_cu_0fa30f33_27164cuda3std3__45__cpo3endE:
	.zero		1
	.type		_ZN39_INTERNAL_459fa81e_4_k_cu_0fa30f33_27164cuda3std3__419piecewise_constructE,@object
	.size		_ZN39_INTERNAL_459fa81e_4_k_cu_0fa30f33_27164cuda3std3__419piecewise_constructE,(_ZN39_INTERNAL_459fa81e_4_k_cu_0fa30f33_27164cuda3std3__45__cpo4cendE - _ZN39_INTERNAL_459fa81e_4_k_cu_0fa30f33_27164cuda3std3__419piecewise_constructE)
_ZN39_INTERNAL_459fa81e_4_k_cu_0fa30f33_27164cuda3std3__419piecewise_constructE:
	.zero		1
	.type		_ZN39_INTERNAL_459fa81e_4_k_cu_0fa30f33_27164cuda3std3__45__cpo4cendE,@object
	.size		_ZN39_INTERNAL_459fa81e_4_k_cu_0fa30f33_27164cuda3std3__45__cpo4cendE,(_ZN39_INTERNAL_459fa81e_4_k_cu_0fa30f33_27164cuda3std6ranges3__45__cpo4swapE - _ZN39_INTERNAL_459fa81e_4_k_cu_0fa30f33_27164cuda3std3__45__cpo4cendE)
_ZN39_INTERNAL_459fa81e_4_k_cu_0fa30f33_27164cuda3std3__45__cpo4cendE:
	.zero		1
	.type		_ZN39_INTERNAL_459fa81e_4_k_cu_0fa30f33_27164cuda3std6ranges3__45__cpo4swapE,@object
	.size		_ZN39_INTERNAL_459fa81e_4_k_cu_0fa30f33_27164cuda3std6ranges3__45__cpo4swapE,(.L_8 - _ZN39_INTERNAL_459fa81e_4_k_cu_0fa30f33_27164cuda3std6ranges3__45__cpo4swapE)
_ZN39_INTERNAL_459fa81e_4_k_cu_0fa30f33_27164cuda3std6ranges3__45__cpo4swapE:
	.zero		1
.L_8:


//--------------------- .nv.constant0._ZN7cutlass13device_kernelINS_4gemm6kernel13GemmUniversalIN4cute5tupleIJiiiiEEENS1_10collective13CollectiveMmaINS1_34MainloopSm90TmaGmmaWarpSpecializedILi3ENS5_IJNS4_1CILi1EEESB_SB_EEENS1_35KernelTmaWarpSpecializedCooperativeEEENS5_IJNSA_ILi128EEENSA_ILi256EEESF_EEENS_10bfloat16_tENS5_IJlSB_lEEESI_SJ_NS4_8TiledMMAINS4_8MMA_AtomIJNS4_4SM904GMMA28MMA_64x256x16_F32BF16BF16_SSILNSN_5MajorE0ELSP_0ELNSN_7ScaleInE1ELSQ_1EEEEEENS4_6LayoutINS5_IJNSA_ILi2EEESB_SB_EEENS5_IJSB_NSA_ILi0EEESW_EEEEENS5_IJNS4_10UnderscoreESZ_SZ_EEEEENS4_13SM90_TMA_LOADENS4_14ComposedLayoutINS4_7SwizzleILi3ELi4ELi3EEENS4_18smem_ptr_flag_bitsILi16EEENST_INS5_IJNSA_ILi8EEENSA_ILi64EEEEEENS5_IJS19_SB_EEEEEEEvNS4_8identityES12_S1D_vS1E_EENS_8epilogue10collective6detail29Sm90TmaWarpSpecializedAdapterINS1H_15DefaultEpilogueISI_SJ_SJ_NS1G_6thread17LinearCombinationISI_Li1EffLNS1L_9ScaleType4KindE0ELNS_15FloatRoundStyleE2ESI_EENS1_15EpilogueDefaultEEEEEvvEEEEvNT_6ParamsE --------------------------
	.section	.nv.constant0._ZN7cutlass13device_kernelINS_4gemm6kernel13GemmUniversalIN4cute5tupleIJiiiiEEENS1_10collective13CollectiveMmaINS1_34MainloopSm90TmaGmmaWarpSpecializedILi3ENS5_IJNS4_1CILi1EEESB_SB_EEENS1_35KernelTmaWarpSpecializedCooperativeEEENS5_IJNSA_ILi128EEENSA_ILi256EEESF_EEENS_10bfloat16_tENS5_IJlSB_lEEESI_SJ_NS4_8TiledMMAINS4_8MMA_AtomIJNS4_4SM904GMMA28MMA_64x256x16_F32BF16BF16_SSILNSN_5MajorE0ELSP_0ELNSN_7ScaleInE1ELSQ_1EEEEEENS4_6LayoutINS5_IJNSA_ILi2EEESB_SB_EEENS5_IJSB_NSA_ILi0EEESW_EEEEENS5_IJNS4_10UnderscoreESZ_SZ_EEEEENS4_13SM90_TMA_LOADENS4_14ComposedLayoutINS4_7SwizzleILi3ELi4ELi3EEENS4_18smem_ptr_flag_bitsILi16EEENST_INS5_IJNSA_ILi8EEENSA_ILi64EEEEEENS5_IJS19_SB_EEEEEEEvNS4_8identityES12_S1D_vS1E_EENS_8epilogue10collective6detail29Sm90TmaWarpSpecializedAdapterINS1H_15DefaultEpilogueISI_SJ_SJ_NS1G_6thread17LinearCombinationISI_Li1EffLNS1L_9ScaleType4KindE0ELNS_15FloatRoundStyleE2ESI_EENS1_15EpilogueDefaultEEEEEvvEEEEvNT_6ParamsE,"a",@progbits
	.sectionflags	@""
	.align	4
.nv.constant0._ZN7cutlass13device_kernelINS_4gemm6kernel13GemmUniversalIN4cute5tupleIJiiiiEEENS1_10collective13CollectiveMmaINS1_34MainloopSm90TmaGmmaWarpSpecializedILi3ENS5_IJNS4_1CILi1EEESB_SB_EEENS1_35KernelTmaWarpSpecializedCooperativeEEENS5_IJNSA_ILi128EEENSA_ILi256EEESF_EEENS_10bfloat16_tENS5_IJlSB_lEEESI_SJ_NS4_8TiledMMAINS4_8MMA_AtomIJNS4_4SM904GMMA28MMA_64x256x16_F32BF16BF16_SSILNSN_5MajorE0ELSP_0ELNSN_7ScaleInE1ELSQ_1EEEEEENS4_6LayoutINS5_IJNSA_ILi2EEESB_SB_EEENS5_IJSB_NSA_ILi0EEESW_EEEEENS5_IJNS4_10UnderscoreESZ_SZ_EEEEENS4_13SM90_TMA_LOADENS4_14ComposedLayoutINS4_7SwizzleILi3ELi4ELi3EEENS4_18smem_ptr_flag_bitsILi16EEENST_INS5_IJNSA_ILi8EEENSA_ILi64EEEEEENS5_IJS19_SB_EEEEEEEvNS4_8identityES12_S1D_vS1E_EENS_8epilogue10collective6detail29Sm90TmaWarpSpecializedAdapterINS1H_15DefaultEpilogueISI_SJ_SJ_NS1G_6thread17LinearCombinationISI_Li1EffLNS1L_9ScaleType4KindE0ELNS_15FloatRoundStyleE2ESI_EENS1_15EpilogueDefaultEEEEEvvEEEEvNT_6ParamsE:
	.zero		1664


//--------------------- SYMBOLS --------------------------

	.type		.nv.reservedSmem.offset0,@object
	.size		.nv.reservedSmem.offset0,0x4
	.type		__assertfail,@function
